// auto-generated by cutlass_sweep.gemm — config: {"arch": "sm_90", "cluster_m": 2, "cluster_n": 2, "dtype": "tf32", "dtype_b": "tf32", "layout": "nt", "stages": 0, "tile_k": 128, "tile_m": 128, "tile_n": 64}
#include "cutlass/cutlass.h"
#include "cutlass/gemm/collective/collective_builder.hpp"
#include "cutlass/gemm/device/gemm_universal_adapter.h"
#include "cutlass/gemm/kernel/gemm_universal.hpp"
#include "cutlass/epilogue/collective/collective_builder.hpp"

using ElemA = cutlass::tfloat32_t;
using ElemB = cutlass::tfloat32_t;
using ElemCD = cutlass::tfloat32_t;
using Acc  = float;
using TileShape    = cute::Shape<cute::_128, cute::_64, cute::_128>;
using ClusterShape = cute::Shape<cute::_2, cute::_2, cute::_1>;

using CollectiveEpilogue = typename cutlass::epilogue::collective::CollectiveBuilder<
    cutlass::arch::Sm90, cutlass::arch::OpClassTensorOp,
    TileShape, ClusterShape,
    cutlass::epilogue::collective::EpilogueTileAuto,
    Acc, Acc,
    ElemCD, cutlass::layout::RowMajor, 128 / cutlass::sizeof_bits<ElemCD>::value,
    ElemCD, cutlass::layout::RowMajor, 128 / cutlass::sizeof_bits<ElemCD>::value,
    cutlass::epilogue::collective::EpilogueScheduleAuto
  >::CollectiveOp;

using CollectiveMainloop = typename cutlass::gemm::collective::CollectiveBuilder<
    cutlass::arch::Sm90, cutlass::arch::OpClassTensorOp,
    ElemA, cutlass::layout::RowMajor, 128 / cutlass::sizeof_bits<ElemA>::value,
    ElemB, cutlass::layout::ColumnMajor, 128 / cutlass::sizeof_bits<ElemB>::value,
    Acc,
    TileShape, ClusterShape,
    cutlass::gemm::collective::StageCountAutoCarveout<static_cast<int>(sizeof(typename CollectiveEpilogue::SharedStorage))>,
    cutlass::gemm::collective::KernelScheduleAuto
  >::CollectiveOp;

using GemmKernel = cutlass::gemm::kernel::GemmUniversal<
    cute::Shape<int,int,int,int>,
    CollectiveMainloop,
    CollectiveEpilogue
>;
using Gemm = cutlass::gemm::device::GemmUniversalAdapter<GemmKernel>;

// Force the device kernel symbol into the cubin without needing a host main.
auto* _anchor = &cutlass::device_kernel<GemmKernel>;


// ===== COMPILED SASS (sm_90a) =====

	.target	sm_90a

	.elftype	@"ET_EXEC"


//--------------------- .note.nv.tkinfo           --------------------------
	.section	.note.nv.tkinfo,"",@"SHT_NOTE"
	.sectionflags	@"SHF_NOTE_NV_TKINFO"
	.tkinfo
        /*0018*/ 	.word	0x00000002
        /*0030*/ 	.string	""
        /*0030*/ 	.string	"ptxas"
        /*0030*/ 	.string	"Cuda compilation tools, release 13.0, V13.0.88"
        /*0030*/ 	.string	"Build cuda_13.0.r13.0/compiler.36424714_0"
        /*0030*/ 	.string	"-arch sm_90a -m 64 "



//--------------------- .note.nv.cuinfo           --------------------------
	.section	.note.nv.cuinfo,"",@"SHT_NOTE"
	.sectionflags	@"SHF_NOTE_NV_CUINFO"
        /*0018*/ 	.short	0x0002
        /*001a*/ 	.short	0x005a
        /*001c*/ 	.short	0x0082
	.zero		2


//--------------------- .nv.info                  --------------------------
	.section	.nv.info,"",@"SHT_CUDA_INFO"
	.align	4


	//----- nvinfo : EIATTR_REGCOUNT
	.align		4
        /*0000*/ 	.byte	0x04, 0x2f
        /*0002*/ 	.short	(.L_15 - .L_14)
	.align		4
.L_14:
        /*0004*/ 	.word	index@(_ZN7cutlass13device_kernelINS_4gemm6kernel13GemmUniversalIN4cute5tupleIJiiiiEEENS1_10collective13CollectiveMmaINS1_34MainloopSm90TmaGmmaWarpSpecializedILi2ENS5_IJNS4_1CILi2EEESB_NSA_ILi1EEEEEENS1_35KernelTmaWarpSpecializedCooperativeEEENS5_IJNSA_ILi128EEENSA_ILi64EEESG_EEENS_10tfloat32_tENS5_IJlSC_lEEESJ_SK_NS4_8TiledMMAINS4_8MMA_AtomIJNS4_4SM904GMMA29MMA_64x64x8_F32TF32TF32_SS_TNILNSO_7ScaleInE1ELSQ_1EEEEEENS4_6LayoutINS5_IJSB_SC_SC_EEENS5_IJSC_NSA_ILi0EEESV_EEEEENS5_IJNS4_10UnderscoreESY_SY_EEEEENS4_23SM90_TMA_LOAD_MULTICASTENS4_14ComposedLayoutINS4_7SwizzleILi3ELi4ELi3EEENS4_18smem_ptr_flag_bitsILi32EEENST_INS5_IJNSA_ILi8EEENSA_ILi32EEEEEENS5_IJS18_SC_EEEEEEEvNS4_8identityES11_S1C_vS1D_EENS_8epilogue10collective6detail29Sm90TmaWarpSpecializedAdapterINS1G_15DefaultEpilogueISJ_SK_SK_NS1F_6thread17LinearCombinationISJ_Li1EffLNS1K_9ScaleType4KindE0ELNS_15FloatRoundStyleE2ESJ_EENS1_15EpilogueDefaultEEEEEvvEEEEvNT_6ParamsE)
        /*0008*/ 	.word	0x000000a8


	//----- nvinfo : EIATTR_FRAME_SIZE
	.align		4
.L_15:
        /*000c*/ 	.byte	0x04, 0x11
        /*000e*/ 	.short	(.L_17 - .L_16)
	.align		4
.L_16:
        /*0010*/ 	.word	index@(_ZN7cutlass13device_kernelINS_4gemm6kernel13GemmUniversalIN4cute5tupleIJiiiiEEENS1_10collective13CollectiveMmaINS1_34MainloopSm90TmaGmmaWarpSpecializedILi2ENS5_IJNS4_1CILi2EEESB_NSA_ILi1EEEEEENS1_35KernelTmaWarpSpecializedCooperativeEEENS5_IJNSA_ILi128EEENSA_ILi64EEESG_EEENS_10tfloat32_tENS5_IJlSC_lEEESJ_SK_NS4_8TiledMMAINS4_8MMA_AtomIJNS4_4SM904GMMA29MMA_64x64x8_F32TF32TF32_SS_TNILNSO_7ScaleInE1ELSQ_1EEEEEENS4_6LayoutINS5_IJSB_SC_SC_EEENS5_IJSC_NSA_ILi0EEESV_EEEEENS5_IJNS4_10UnderscoreESY_SY_EEEEENS4_23SM90_TMA_LOAD_MULTICASTENS4_14ComposedLayoutINS4_7SwizzleILi3ELi4ELi3EEENS4_18smem_ptr_flag_bitsILi32EEENST_INS5_IJNSA_ILi8EEENSA_ILi32EEEEEENS5_IJS18_SC_EEEEEEEvNS4_8identityES11_S1C_vS1D_EENS_8epilogue10collective6detail29Sm90TmaWarpSpecializedAdapterINS1G_15DefaultEpilogueISJ_SK_SK_NS1F_6thread17LinearCombinationISJ_Li1EffLNS1K_9ScaleType4KindE0ELNS_15FloatRoundStyleE2ESJ_EENS1_15EpilogueDefaultEEEEEvvEEEEvNT_6ParamsE)
        /*0014*/ 	.word	0x00000000


	//----- nvinfo : EIATTR_MIN_STACK_SIZE
	.align		4
.L_17:
        /*0018*/ 	.byte	0x04, 0x12
        /*001a*/ 	.short	(.L_19 - .L_18)
	.align		4
.L_18:
        /*001c*/ 	.word	index@(_ZN7cutlass13device_kernelINS_4gemm6kernel13GemmUniversalIN4cute5tupleIJiiiiEEENS1_10collective13CollectiveMmaINS1_34MainloopSm90TmaGmmaWarpSpecializedILi2ENS5_IJNS4_1CILi2EEESB_NSA_ILi1EEEEEENS1_35KernelTmaWarpSpecializedCooperativeEEENS5_IJNSA_ILi128EEENSA_ILi64EEESG_EEENS_10tfloat32_tENS5_IJlSC_lEEESJ_SK_NS4_8TiledMMAINS4_8MMA_AtomIJNS4_4SM904GMMA29MMA_64x64x8_F32TF32TF32_SS_TNILNSO_7ScaleInE1ELSQ_1EEEEEENS4_6LayoutINS5_IJSB_SC_SC_EEENS5_IJSC_NSA_ILi0EEESV_EEEEENS5_IJNS4_10UnderscoreESY_SY_EEEEENS4_23SM90_TMA_LOAD_MULTICASTENS4_14ComposedLayoutINS4_7SwizzleILi3ELi4ELi3EEENS4_18smem_ptr_flag_bitsILi32EEENST_INS5_IJNSA_ILi8EEENSA_ILi32EEEEEENS5_IJS18_SC_EEEEEEEvNS4_8identityES11_S1C_vS1D_EENS_8epilogue10collective6detail29Sm90TmaWarpSpecializedAdapterINS1G_15DefaultEpilogueISJ_SK_SK_NS1F_6thread17LinearCombinationISJ_Li1EffLNS1K_9ScaleType4KindE0ELNS_15FloatRoundStyleE2ESJ_EENS1_15EpilogueDefaultEEEEEvvEEEEvNT_6ParamsE)
        /*0020*/ 	.word	0x00000000
.L_19:


//--------------------- .nv.compat                --------------------------
	.section	.nv.compat,"",@"SHT_CUDA_COMPAT_INFO"
	.align	4
        /*0000*/ 	.byte	0x02, 0x09, 0x01, 0x00, 0x02, 0x02, 0x04, 0x00, 0x02, 0x05, 0x05, 0x00, 0x03, 0x07, 0x01, 0x01
        /*0010*/ 	.byte	0x02, 0x03, 0x01, 0x00, 0x02, 0x06, 0x01, 0x00, 0x04, 0x0b, 0x08, 0x00, 0x00, 0x00, 0x00, 0x00
        /*0020*/ 	.byte	0x00, 0x00, 0x00, 0x00


//--------------------- .nv.info._ZN7cutlass13device_kernelINS_4gemm6kernel13GemmUniversalIN4cute5tupleIJiiiiEEENS1_10collective13CollectiveMmaINS1_34MainloopSm90TmaGmmaWarpSpecializedILi2ENS5_IJNS4_1CILi2EEESB_NSA_ILi1EEEEEENS1_35KernelTmaWarpSpecializedCooperativeEEENS5_IJNSA_ILi128EEENSA_ILi64EEESG_EEENS_10tfloat32_tENS5_IJlSC_lEEESJ_SK_NS4_8TiledMMAINS4_8MMA_AtomIJNS4_4SM904GMMA29MMA_64x64x8_F32TF32TF32_SS_TNILNSO_7ScaleInE1ELSQ_1EEEEEENS4_6LayoutINS5_IJSB_SC_SC_EEENS5_IJSC_NSA_ILi0EEESV_EEEEENS5_IJNS4_10UnderscoreESY_SY_EEEEENS4_23SM90_TMA_LOAD_MULTICASTENS4_14ComposedLayoutINS4_7SwizzleILi3ELi4ELi3EEENS4_18smem_ptr_flag_bitsILi32EEENST_INS5_IJNSA_ILi8EEENSA_ILi32EEEEEENS5_IJS18_SC_EEEEEEEvNS4_8identityES11_S1C_vS1D_EENS_8epilogue10collective6detail29Sm90TmaWarpSpecializedAdapterINS1G_15DefaultEpilogueISJ_SK_SK_NS1F_6thread17LinearCombinationISJ_Li1EffLNS1K_9ScaleType4KindE0ELNS_15FloatRoundStyleE2ESJ_EENS1_15EpilogueDefaultEEEEEvvEEEEvNT_6ParamsE --------------------------
	.section	.nv.info._ZN7cutlass13device_kernelINS_4gemm6kernel13GemmUniversalIN4cute5tupleIJiiiiEEENS1_10collective13CollectiveMmaINS1_34MainloopSm90TmaGmmaWarpSpecializedILi2ENS5_IJNS4_1CILi2EEESB_NSA_ILi1EEEEEENS1_35KernelTmaWarpSpecializedCooperativeEEENS5_IJNSA_ILi128EEENSA_ILi64EEESG_EEENS_10tfloat32_tENS5_IJlSC_lEEESJ_SK_NS4_8TiledMMAINS4_8MMA_AtomIJNS4_4SM904GMMA29MMA_64x64x8_F32TF32TF32_SS_TNILNSO_7ScaleInE1ELSQ_1EEEEEENS4_6LayoutINS5_IJSB_SC_SC_EEENS5_IJSC_NSA_ILi0EEESV_EEEEENS5_IJNS4_10UnderscoreESY_SY_EEEEENS4_23SM90_TMA_LOAD_MULTICASTENS4_14ComposedLayoutINS4_7SwizzleILi3ELi4ELi3EEENS4_18smem_ptr_flag_bitsILi32EEENST_INS5_IJNSA_ILi8EEENSA_ILi32EEEEEENS5_IJS18_SC_EEEEEEEvNS4_8identityES11_S1C_vS1D_EENS_8epilogue10collective6detail29Sm90TmaWarpSpecializedAdapterINS1G_15DefaultEpilogueISJ_SK_SK_NS1F_6thread17LinearCombinationISJ_Li1EffLNS1K_9ScaleType4KindE0ELNS_15FloatRoundStyleE2ESJ_EENS1_15EpilogueDefaultEEEEEvvEEEEvNT_6ParamsE,"",@"SHT_CUDA_INFO"
	.sectionflags	@""
	.align	4


	//----- nvinfo : EIATTR_CUDA_API_VERSION
	.align		4
        /*0000*/ 	.byte	0x04, 0x37
        /*0002*/ 	.short	(.L_21 - .L_20)
.L_20:
        /*0004*/ 	.word	0x00000082


	//----- nvinfo : EIATTR_KPARAM_INFO
	.align		4
.L_21:
        /*0008*/ 	.byte	0x04, 0x17
        /*000a*/ 	.short	(.L_23 - .L_22)
.L_22:
        /*000c*/ 	.word	0x00000000
        /*0010*/ 	.short	0x0000
        /*0012*/ 	.short	0x0070
        /*0014*/ 	.byte	0x00, 0xf0, 0x01, 0x10


	//----- nvinfo : EIATTR_SPARSE_MMA_MASK
	.align		4
.L_23:
        /*0018*/ 	.byte	0x03, 0x50
        /*001a*/ 	.short	0x0000


	//----- nvinfo : EIATTR_MAXREG_COUNT
	.align		4
        /*001c*/ 	.byte	0x03, 0x1b
        /*001e*/ 	.short	0x00a8


	//----- nvinfo : EIATTR_NUM_BARRIERS
	.align		4
        /*0020*/ 	.byte	0x02, 0x4c
        /*0022*/ 	.byte	0x01
	.zero		1


	//----- nvinfo : EIATTR_EXTERNS
	.align		4
        /*0024*/ 	.byte	0x04, 0x0f
        /*0026*/ 	.short	(.L_25 - .L_24)


	//   ....[0]....
	.align		4
.L_24:
        /*0028*/ 	.word	index@(__assertfail)


	//----- nvinfo : EIATTR_MERCURY_ISA_VERSION
	.align		4
.L_25:
        /*002c*/ 	.byte	0x03, 0x5f
        /*002e*/ 	.short	0x0101


	//----- nvinfo : EIATTR_INT_WARP_WIDE_INSTR_OFFSETS
	.align		4
        /*0030*/ 	.byte	0x04, 0x31
        /*0032*/ 	.short	(.L_27 - .L_26)


	//   ....[0]....
.L_26:
        /*0034*/ 	.word	0x00000440


	//   ....[1]....
        /*0038*/ 	.word	0x00000460


	//   ....[2]....
        /*003c*/ 	.word	0x00000640


	//   ....[3]....
        /*0040*/ 	.word	0x00002930


	//----- nvinfo : EIATTR_COOP_GROUP_MASK_REGIDS
	.align		4
.L_27:
        /*0044*/ 	.byte	0x04, 0x29
        /*0046*/ 	.short	(.L_29 - .L_28)


	//   ....[0]....
.L_28:
        /*0048*/ 	.word	0xffffffff


	//   ....[1]....
        /*004c*/ 	.word	0xffffffff


	//   ....[2]....
        /*0050*/ 	.word	0xffffffff


	//   ....[3]....
        /*0054*/ 	.word	0xffffffff


	//   ....[4]....
        /*0058*/ 	.word	0xffffffff


	//   ....[5]....
        /*005c*/ 	.word	0xffffffff


	//----- nvinfo : EIATTR_COOP_GROUP_INSTR_OFFSETS
	.align		4
.L_29:
        /*0060*/ 	.byte	0x04, 0x28
        /*0062*/ 	.short	(.L_31 - .L_30)


	//   ....[0]....
.L_30:
        /*0064*/ 	.word	0x00000060


	//   ....[1]....
        /*0068*/ 	.word	0x00000070


	//   ....[2]....
        /*006c*/ 	.word	0x00000130


	//   ....[3]....
        /*0070*/ 	.word	0x00000290


	//   ....[4]....
        /*0074*/ 	.word	0x000007c0


	//   ....[5]....
        /*0078*/ 	.word	0x00001440


	//----- nvinfo : EIATTR_REG_RECONFIG
	.align		4
.L_31:
        /*007c*/ 	.byte	0x01, 0x54
	.zero		2


	//----- nvinfo : EIATTR_SYSCALL_OFFSETS
	.align		4
        /*0080*/ 	.byte	0x04, 0x46
        /*0082*/ 	.short	(.L_33 - .L_32)


	//   ....[0]....
.L_32:
        /*0084*/ 	.word	0x00001630


	//----- nvinfo : EIATTR_MBARRIER_INSTR_OFFSETS
	.align		4
.L_33:
        /*0088*/ 	.byte	0x04, 0x39
        /*008a*/ 	.short	(.L_35 - .L_34)


	//   ....[0]....
.L_34:
        /*008c*/ 	.word	0x00000230
        /*0090*/ 	.word	0x000000ff
        /*0094*/ 	.word	0x00000000
        /*0098*/ 	.short	0x0100
        /*009a*/ 	.byte	0x08
	.zero		1


	//   ....[1]....
        /*009c*/ 	.word	0x00000240
        /*00a0*/ 	.word	0x000000ff
        /*00a4*/ 	.word	0x00000010
        /*00a8*/ 	.short	0x0100
        /*00aa*/ 	.byte	0x08
	.zero		1


	//   ....[2]....
        /*00ac*/ 	.word	0x00000250
        /*00b0*/ 	.word	0x000000ff
        /*00b4*/ 	.word	0x00000008
        /*00b8*/ 	.short	0x0100
        /*00ba*/ 	.byte	0x08
	.zero		1


	//   ....[3]....
        /*00bc*/ 	.word	0x00000260
        /*00c0*/ 	.word	0x000000ff
        /*00c4*/ 	.word	0x00000018
        /*00c8*/ 	.short	0x0100
        /*00ca*/ 	.byte	0x08
	.zero		1


	//   ....[4]....
        /*00cc*/ 	.word	0x000006d0
        /*00d0*/ 	.word	0x000000ff
        /*00d4*/ 	.word	0x00000030
        /*00d8*/ 	.short	0x0100
        /*00da*/ 	.byte	0x06
	.zero		1


	//   ....[5]....
        /*00dc*/ 	.word	0x00000760
        /*00e0*/ 	.word	0x000000ff
        /*00e4*/ 	.word	0x00000038
        /*00e8*/ 	.short	0x0100
        /*00ea*/ 	.byte	0x06
	.zero		1


	//   ....[6]....
        /*00ec*/ 	.word	0x000016f0
        /*00f0*/ 	.word	0x00000003
        /*00f4*/ 	.word	0x00000000
        /*00f8*/ 	.short	0x010a
        /*00fa*/ 	.byte	0x3f
	.zero		1


	//   ....[7]....
        /*00fc*/ 	.word	0x00001750
        /*0100*/ 	.word	0x00000003
        /*0104*/ 	.word	0x00000000
        /*0108*/ 	.short	0x010a
        /*010a*/ 	.byte	0x3f
	.zero		1


	//   ....[8]....
        /*010c*/ 	.word	0x00002000
        /*0110*/ 	.word	0x00000005
        /*0114*/ 	.word	0x00000000
        /*0118*/ 	.short	0x010a
        /*011a*/ 	.byte	0x3f
	.zero		1


	//   ....[9]....
        /*011c*/ 	.word	0x00002040
        /*0120*/ 	.word	0x00000005
        /*0124*/ 	.word	0x00000000
        /*0128*/ 	.short	0x010a
        /*012a*/ 	.byte	0x3f
	.zero		1


	//   ....[10]....
        /*012c*/ 	.word	0x000027e0
        /*0130*/ 	.word	0x00000004
        /*0134*/ 	.word	0x00000000
        /*0138*/ 	.short	0x0101
        /*013a*/ 	.byte	0x3f
	.zero		1


	//   ....[11]....
        /*013c*/ 	.word	0x000029a0
        /*0140*/ 	.word	0x00000000
        /*0144*/ 	.word	0x00000000
        /*0148*/ 	.short	0x0101
        /*014a*/ 	.byte	0x3f
	.zero		1


	//   ....[12]....
        /*014c*/ 	.word	0x00005d10
        /*0150*/ 	.word	0x00000014
        /*0154*/ 	.word	0x00000010
        /*0158*/ 	.short	0x010a
        /*015a*/ 	.byte	0x3f
	.zero		1


	//   ....[13]....
        /*015c*/ 	.word	0x00006310
        /*0160*/ 	.word	0x00000004
        /*0164*/ 	.word	0x00000038
        /*0168*/ 	.short	0x0101
        /*016a*/ 	.byte	0x3f
	.zero		1


	//   ....[14]....
        /*016c*/ 	.word	0x00006a30
        /*0170*/ 	.word	0x00000005
        /*0174*/ 	.word	0x00000000
        /*0178*/ 	.short	0x010a
        /*017a*/ 	.byte	0x3f
	.zero		1


	//   ....[15]....
        /*017c*/ 	.word	0x00006ab0
        /*0180*/ 	.word	0x00000009
        /*0184*/ 	.word	0x00000000
        /*0188*/ 	.short	0x010a
        /*018a*/ 	.byte	0x3f
	.zero		1


	//   ....[16]....
        /*018c*/ 	.word	0x00006b10
        /*0190*/ 	.word	0x00000003
        /*0194*/ 	.word	0x00000000
        /*0198*/ 	.short	0x010a
        /*019a*/ 	.byte	0x3f
	.zero		1


	//   ....[17]....
        /*019c*/ 	.word	0x00006b60
        /*01a0*/ 	.word	0x00000005
        /*01a4*/ 	.word	0x00000000
        /*01a8*/ 	.short	0x010a
        /*01aa*/ 	.byte	0x3f
	.zero		1


	//   ....[18]....
        /*01ac*/ 	.word	0x00006c30
        /*01b0*/ 	.word	0x00000014
        /*01b4*/ 	.word	0x00000010
        /*01b8*/ 	.short	0x010a
        /*01ba*/ 	.byte	0x3f
	.zero		1


	//   ....[19]....
        /*01bc*/ 	.word	0x00006d00
        /*01c0*/ 	.word	0x00000005
        /*01c4*/ 	.word	0x00000000
        /*01c8*/ 	.short	0x010a
        /*01ca*/ 	.byte	0x3f
	.zero		1


	//----- nvinfo : EIATTR_NUM_MBARRIERS
	.align		4
.L_35:
        /*01cc*/ 	.byte	0x03, 0x38
        /*01ce*/ 	.short	0x0006


	//----- nvinfo : EIATTR_EXIT_INSTR_OFFSETS
	.align		4
        /*01d0*/ 	.byte	0x04, 0x1c
        /*01d2*/ 	.short	(.L_37 - .L_36)


	//   ....[0]....
.L_36:
        /*01d4*/ 	.word	0x00000990


	//   ....[1]....
        /*01d8*/ 	.word	0x000011a0


	//   ....[2]....
        /*01dc*/ 	.word	0x000053b0


	//   ....[3]....
        /*01e0*/ 	.word	0x00005910


	//   ....[4]....
        /*01e4*/ 	.word	0x00006b00


	//----- nvinfo : EIATTR_MAX_THREADS
	.align		4
.L_37:
        /*01e8*/ 	.byte	0x04, 0x05
        /*01ea*/ 	.short	(.L_39 - .L_38)
.L_38:
        /*01ec*/ 	.word	0x00000180
        /*01f0*/ 	.word	0x00000001
        /*01f4*/ 	.word	0x00000001


	//----- nvinfo : EIATTR_CRS_STACK_SIZE
	.align		4
.L_39:
        /*01f8*/ 	.byte	0x04, 0x1e
        /*01fa*/ 	.short	(.L_41 - .L_40)
.L_40:
        /*01fc*/ 	.word	0x00000000


	//----- nvinfo : EIATTR_CBANK_PARAM_SIZE
	.align		4
.L_41:
        /*0200*/ 	.byte	0x03, 0x19
        /*0202*/ 	.short	0x0470


	//----- nvinfo : EIATTR_PARAM_CBANK
	.align		4
        /*0204*/ 	.byte	0x04, 0x0a
        /*0206*/ 	.short	(.L_43 - .L_42)
	.align		4
.L_42:
        /*0208*/ 	.word	index@(.nv.constant0._ZN7cutlass13device_kernelINS_4gemm6kernel13GemmUniversalIN4cute5tupleIJiiiiEEENS1_10collective13CollectiveMmaINS1_34MainloopSm90TmaGmmaWarpSpecializedILi2ENS5_IJNS4_1CILi2EEESB_NSA_ILi1EEEEEENS1_35KernelTmaWarpSpecializedCooperativeEEENS5_IJNSA_ILi128EEENSA_ILi64EEESG_EEENS_10tfloat32_tENS5_IJlSC_lEEESJ_SK_NS4_8TiledMMAINS4_8MMA_AtomIJNS4_4SM904GMMA29MMA_64x64x8_F32TF32TF32_SS_TNILNSO_7ScaleInE1ELSQ_1EEEEEENS4_6LayoutINS5_IJSB_SC_SC_EEENS5_IJSC_NSA_ILi0EEESV_EEEEENS5_IJNS4_10UnderscoreESY_SY_EEEEENS4_23SM90_TMA_LOAD_MULTICASTENS4_14ComposedLayoutINS4_7SwizzleILi3ELi4ELi3EEENS4_18smem_ptr_flag_bitsILi32EEENST_INS5_IJNSA_ILi8EEENSA_ILi32EEEEEENS5_IJS18_SC_EEEEEEEvNS4_8identityES11_S1C_vS1D_EENS_8epilogue10collective6detail29Sm90TmaWarpSpecializedAdapterINS1G_15DefaultEpilogueISJ_SK_SK_NS1F_6thread17LinearCombinationISJ_Li1EffLNS1K_9ScaleType4KindE0ELNS_15FloatRoundStyleE2ESJ_EENS1_15EpilogueDefaultEEEEEvvEEEEvNT_6ParamsE)
        /*020c*/ 	.short	0x0210
        /*020e*/ 	.short	0x0470


	//----- nvinfo : EIATTR_SW_WAR
	.align		4
.L_43:
        /*0210*/ 	.byte	0x04, 0x36
        /*0212*/ 	.short	(.L_45 - .L_44)
.L_44:
        /*0214*/ 	.word	0x00000008
.L_45:


//--------------------- .nv.callgraph             --------------------------
	.section	.nv.callgraph,"",@"SHT_CUDA_CALLGRAPH"
	.align	4
	.sectionentsize	8
	.align		4
        /*0000*/ 	.word	0x00000000
	.align		4
        /*0004*/ 	.word	0xffffffff
	.align		4
        /*0008*/ 	.word	index@(_ZN7cutlass13device_kernelINS_4gemm6kernel13GemmUniversalIN4cute5tupleIJiiiiEEENS1_10collective13CollectiveMmaINS1_34MainloopSm90TmaGmmaWarpSpecializedILi2ENS5_IJNS4_1CILi2EEESB_NSA_ILi1EEEEEENS1_35KernelTmaWarpSpecializedCooperativeEEENS5_IJNSA_ILi128EEENSA_ILi64EEESG_EEENS_10tfloat32_tENS5_IJlSC_lEEESJ_SK_NS4_8TiledMMAINS4_8MMA_AtomIJNS4_4SM904GMMA29MMA_64x64x8_F32TF32TF32_SS_TNILNSO_7ScaleInE1ELSQ_1EEEEEENS4_6LayoutINS5_IJSB_SC_SC_EEENS5_IJSC_NSA_ILi0EEESV_EEEEENS5_IJNS4_10UnderscoreESY_SY_EEEEENS4_23SM90_TMA_LOAD_MULTICASTENS4_14ComposedLayoutINS4_7SwizzleILi3ELi4ELi3EEENS4_18smem_ptr_flag_bitsILi32EEENST_INS5_IJNSA_ILi8EEENSA_ILi32EEEEEENS5_IJS18_SC_EEEEEEEvNS4_8identityES11_S1C_vS1D_EENS_8epilogue10collective6detail29Sm90TmaWarpSpecializedAdapterINS1G_15DefaultEpilogueISJ_SK_SK_NS1F_6thread17LinearCombinationISJ_Li1EffLNS1K_9ScaleType4KindE0ELNS_15FloatRoundStyleE2ESJ_EENS1_15EpilogueDefaultEEEEEvvEEEEvNT_6ParamsE)
	.align		4
        /*000c*/ 	.word	index@(__assertfail)
	.align		4
        /*0010*/ 	.word	0x00000000
	.align		4
        /*0014*/ 	.word	0xfffffffe
	.align		4
        /*0018*/ 	.word	0x00000000
	.align		4
        /*001c*/ 	.word	0xfffffffd
	.align		4
        /*0020*/ 	.word	0x00000000
	.align		4
        /*0024*/ 	.word	0xfffffffc


//--------------------- .nv.constant4             --------------------------
	.section	.nv.constant4,"a",@progbits
	.align	8
	.align		8
.nv.constant4:
        /*0000*/ 	.dword	__assertfail
	.align		8
        /*0008*/ 	.dword	__unnamed_1
	.align		8
        /*0010*/ 	.dword	_ZN40_INTERNAL_ecf1d07c_4_k_cu_805909af_314664cuda3std3__45__cpo5beginE
	.align		8
        /*0018*/ 	.dword	_ZN40_INTERNAL_ecf1d07c_4_k_cu_805909af_314664cuda3std3__45__cpo3endE
	.align		8
        /*0020*/ 	.dword	_ZN40_INTERNAL_ecf1d07c_4_k_cu_805909af_314664cuda3std3__45__cpo6cbeginE
	.align		8
        /*0028*/ 	.dword	_ZN40_INTERNAL_ecf1d07c_4_k_cu_805909af_314664cuda3std3__45__cpo4cendE
	.align		8
        /*0030*/ 	.dword	_ZN40_INTERNAL_ecf1d07c_4_k_cu_805909af_314664cuda3std3__442_GLOBAL__N__ecf1d07c_4_k_cu_805909af_314666ignoreE
	.align		8
        /*0038*/ 	.dword	_ZN40_INTERNAL_ecf1d07c_4_k_cu_805909af_314664cuda3std3__419piecewise_constructE
	.align		8
        /*0040*/ 	.dword	_ZN40_INTERNAL_ecf1d07c_4_k_cu_805909af_314664cuda3std3__48in_placeE
	.align		8
        /*0048*/ 	.dword	_ZN40_INTERNAL_ecf1d07c_4_k_cu_805909af_314664cuda3std6ranges3__45__cpo4swapE
	.align		8
        /*0050*/ 	.dword	_ZN40_INTERNAL_ecf1d07c_4_k_cu_805909af_314664cuda3std6ranges3__45__cpo9iter_moveE
	.align		8
        /*0058*/ 	.dword	_ZN40_INTERNAL_ecf1d07c_4_k_cu_805909af_314664cute7productE
	.align		8
        /*0060*/ 	.dword	_ZN40_INTERNAL_ecf1d07c_4_k_cu_805909af_314664cute1_E
	.align		8
        /*0068*/ 	.dword	$str$22
	.align		8
        /*0070*/ 	.dword	$str$23


//--------------------- .text._ZN7cutlass13device_kernelINS_4gemm6kernel13GemmUniversalIN4cute5tupleIJiiiiEEENS1_10collective13CollectiveMmaINS1_34MainloopSm90TmaGmmaWarpSpecializedILi2ENS5_IJNS4_1CILi2EEESB_NSA_ILi1EEEEEENS1_35KernelTmaWarpSpecializedCooperativeEEENS5_IJNSA_ILi128EEENSA_ILi64EEESG_EEENS_10tfloat32_tENS5_IJlSC_lEEESJ_SK_NS4_8TiledMMAINS4_8MMA_AtomIJNS4_4SM904GMMA29MMA_64x64x8_F32TF32TF32_SS_TNILNSO_7ScaleInE1ELSQ_1EEEEEENS4_6LayoutINS5_IJSB_SC_SC_EEENS5_IJSC_NSA_ILi0EEESV_EEEEENS5_IJNS4_10UnderscoreESY_SY_EEEEENS4_23SM90_TMA_LOAD_MULTICASTENS4_14ComposedLayoutINS4_7SwizzleILi3ELi4ELi3EEENS4_18smem_ptr_flag_bitsILi32EEENST_INS5_IJNSA_ILi8EEENSA_ILi32EEEEEENS5_IJS18_SC_EEEEEEEvNS4_8identityES11_S1C_vS1D_EENS_8epilogue10collective6detail29Sm90TmaWarpSpecializedAdapterINS1G_15DefaultEpilogueISJ_SK_SK_NS1F_6thread17LinearCombinationISJ_Li1EffLNS1K_9ScaleType4KindE0ELNS_15FloatRoundStyleE2ESJ_EENS1_15EpilogueDefaultEEEEEvvEEEEvNT_6ParamsE --------------------------
	.section	.text._ZN7cutlass13device_kernelINS_4gemm6kernel13GemmUniversalIN4cute5tupleIJiiiiEEENS1_10collective13CollectiveMmaINS1_34MainloopSm90TmaGmmaWarpSpecializedILi2ENS5_IJNS4_1CILi2EEESB_NSA_ILi1EEEEEENS1_35KernelTmaWarpSpecializedCooperativeEEENS5_IJNSA_ILi128EEENSA_ILi64EEESG_EEENS_10tfloat32_tENS5_IJlSC_lEEESJ_SK_NS4_8TiledMMAINS4_8MMA_AtomIJNS4_4SM904GMMA29MMA_64x64x8_F32TF32TF32_SS_TNILNSO_7ScaleInE1ELSQ_1EEEEEENS4_6LayoutINS5_IJSB_SC_SC_EEENS5_IJSC_NSA_ILi0EEESV_EEEEENS5_IJNS4_10UnderscoreESY_SY_EEEEENS4_23SM90_TMA_LOAD_MULTICASTENS4_14ComposedLayoutINS4_7SwizzleILi3ELi4ELi3EEENS4_18smem_ptr_flag_bitsILi32EEENST_INS5_IJNSA_ILi8EEENSA_ILi32EEEEEENS5_IJS18_SC_EEEEEEEvNS4_8identityES11_S1C_vS1D_EENS_8epilogue10collective6detail29Sm90TmaWarpSpecializedAdapterINS1G_15DefaultEpilogueISJ_SK_SK_NS1F_6thread17LinearCombinationISJ_Li1EffLNS1K_9ScaleType4KindE0ELNS_15FloatRoundStyleE2ESJ_EENS1_15EpilogueDefaultEEEEEvvEEEEvNT_6ParamsE,"ax",@progbits
	.align	128
.text._ZN7cutlass13device_kernelINS_4gemm6kernel13GemmUniversalIN4cute5tupleIJiiiiEEENS1_10collective13CollectiveMmaINS1_34MainloopSm90TmaGmmaWarpSpecializedILi2ENS5_IJNS4_1CILi2EEESB_NSA_ILi1EEEEEENS1_35KernelTmaWarpSpecializedCooperativeEEENS5_IJNSA_ILi128EEENSA_ILi64EEESG_EEENS_10tfloat32_tENS5_IJlSC_lEEESJ_SK_NS4_8TiledMMAINS4_8MMA_AtomIJNS4_4SM904GMMA29MMA_64x64x8_F32TF32TF32_SS_TNILNSO_7ScaleInE1ELSQ_1EEEEEENS4_6LayoutINS5_IJSB_SC_SC_EEENS5_IJSC_NSA_ILi0EEESV_EEEEENS5_IJNS4_10UnderscoreESY_SY_EEEEENS4_23SM90_TMA_LOAD_MULTICASTENS4_14ComposedLayoutINS4_7SwizzleILi3ELi4ELi3EEENS4_18smem_ptr_flag_bitsILi32EEENST_INS5_IJNSA_ILi8EEENSA_ILi32EEEEEENS5_IJS18_SC_EEEEEEEvNS4_8identityES11_S1C_vS1D_EENS_8epilogue10collective6detail29Sm90TmaWarpSpecializedAdapterINS1G_15DefaultEpilogueISJ_SK_SK_NS1F_6thread17LinearCombinationISJ_Li1EffLNS1K_9ScaleType4KindE0ELNS_15FloatRoundStyleE2ESJ_EENS1_15EpilogueDefaultEEEEEvvEEEEvNT_6ParamsE:
        .type           _ZN7cutlass13device_kernelINS_4gemm6kernel13GemmUniversalIN4cute5tupleIJiiiiEEENS1_10collective13CollectiveMmaINS1_34MainloopSm90TmaGmmaWarpSpecializedILi2ENS5_IJNS4_1CILi2EEESB_NSA_ILi1EEEEEENS1_35KernelTmaWarpSpecializedCooperativeEEENS5_IJNSA_ILi128EEENSA_ILi64EEESG_EEENS_10tfloat32_tENS5_IJlSC_lEEESJ_SK_NS4_8TiledMMAINS4_8MMA_AtomIJNS4_4SM904GMMA29MMA_64x64x8_F32TF32TF32_SS_TNILNSO_7ScaleInE1ELSQ_1EEEEEENS4_6LayoutINS5_IJSB_SC_SC_EEENS5_IJSC_NSA_ILi0EEESV_EEEEENS5_IJNS4_10UnderscoreESY_SY_EEEEENS4_23SM90_TMA_LOAD_MULTICASTENS4_14ComposedLayoutINS4_7SwizzleILi3ELi4ELi3EEENS4_18smem_ptr_flag_bitsILi32EEENST_INS5_IJNSA_ILi8EEENSA_ILi32EEEEEENS5_IJS18_SC_EEEEEEEvNS4_8identityES11_S1C_vS1D_EENS_8epilogue10collective6detail29Sm90TmaWarpSpecializedAdapterINS1G_15DefaultEpilogueISJ_SK_SK_NS1F_6thread17LinearCombinationISJ_Li1EffLNS1K_9ScaleType4KindE0ELNS_15FloatRoundStyleE2ESJ_EENS1_15EpilogueDefaultEEEEEvvEEEEvNT_6ParamsE,@function
        .size           _ZN7cutlass13device_kernelINS_4gemm6kernel13GemmUniversalIN4cute5tupleIJiiiiEEENS1_10collective13CollectiveMmaINS1_34MainloopSm90TmaGmmaWarpSpecializedILi2ENS5_IJNS4_1CILi2EEESB_NSA_ILi1EEEEEENS1_35KernelTmaWarpSpecializedCooperativeEEENS5_IJNSA_ILi128EEENSA_ILi64EEESG_EEENS_10tfloat32_tENS5_IJlSC_lEEESJ_SK_NS4_8TiledMMAINS4_8MMA_AtomIJNS4_4SM904GMMA29MMA_64x64x8_F32TF32TF32_SS_TNILNSO_7ScaleInE1ELSQ_1EEEEEENS4_6LayoutINS5_IJSB_SC_SC_EEENS5_IJSC_NSA_ILi0EEESV_EEEEENS5_IJNS4_10UnderscoreESY_SY_EEEEENS4_23SM90_TMA_LOAD_MULTICASTENS4_14ComposedLayoutINS4_7SwizzleILi3ELi4ELi3EEENS4_18smem_ptr_flag_bitsILi32EEENST_INS5_IJNSA_ILi8EEENSA_ILi32EEEEEENS5_IJS18_SC_EEEEEEEvNS4_8identityES11_S1C_vS1D_EENS_8epilogue10collective6detail29Sm90TmaWarpSpecializedAdapterINS1G_15DefaultEpilogueISJ_SK_SK_NS1F_6thread17LinearCombinationISJ_Li1EffLNS1K_9ScaleType4KindE0ELNS_15FloatRoundStyleE2ESJ_EENS1_15EpilogueDefaultEEEEEvvEEEEvNT_6ParamsE,(.L_x_129 - _ZN7cutlass13device_kernelINS_4gemm6kernel13GemmUniversalIN4cute5tupleIJiiiiEEENS1_10collective13CollectiveMmaINS1_34MainloopSm90TmaGmmaWarpSpecializedILi2ENS5_IJNS4_1CILi2EEESB_NSA_ILi1EEEEEENS1_35KernelTmaWarpSpecializedCooperativeEEENS5_IJNSA_ILi128EEENSA_ILi64EEESG_EEENS_10tfloat32_tENS5_IJlSC_lEEESJ_SK_NS4_8TiledMMAINS4_8MMA_AtomIJNS4_4SM904GMMA29MMA_64x64x8_F32TF32TF32_SS_TNILNSO_7ScaleInE1ELSQ_1EEEEEENS4_6LayoutINS5_IJSB_SC_SC_EEENS5_IJSC_NSA_ILi0EEESV_EEEEENS5_IJNS4_10UnderscoreESY_SY_EEEEENS4_23SM90_TMA_LOAD_MULTICASTENS4_14ComposedLayoutINS4_7SwizzleILi3ELi4ELi3EEENS4_18smem_ptr_flag_bitsILi32EEENST_INS5_IJNSA_ILi8EEENSA_ILi32EEEEEENS5_IJS18_SC_EEEEEEEvNS4_8identityES11_S1C_vS1D_EENS_8epilogue10collective6detail29Sm90TmaWarpSpecializedAdapterINS1G_15DefaultEpilogueISJ_SK_SK_NS1F_6thread17LinearCombinationISJ_Li1EffLNS1K_9ScaleType4KindE0ELNS_15FloatRoundStyleE2ESJ_EENS1_15EpilogueDefaultEEEEEvvEEEEvNT_6ParamsE)
        .other          _ZN7cutlass13device_kernelINS_4gemm6kernel13GemmUniversalIN4cute5tupleIJiiiiEEENS1_10collective13CollectiveMmaINS1_34MainloopSm90TmaGmmaWarpSpecializedILi2ENS5_IJNS4_1CILi2EEESB_NSA_ILi1EEEEEENS1_35KernelTmaWarpSpecializedCooperativeEEENS5_IJNSA_ILi128EEENSA_ILi64EEESG_EEENS_10tfloat32_tENS5_IJlSC_lEEESJ_SK_NS4_8TiledMMAINS4_8MMA_AtomIJNS4_4SM904GMMA29MMA_64x64x8_F32TF32TF32_SS_TNILNSO_7ScaleInE1ELSQ_1EEEEEENS4_6LayoutINS5_IJSB_SC_SC_EEENS5_IJSC_NSA_ILi0EEESV_EEEEENS5_IJNS4_10UnderscoreESY_SY_EEEEENS4_23SM90_TMA_LOAD_MULTICASTENS4_14ComposedLayoutINS4_7SwizzleILi3ELi4ELi3EEENS4_18smem_ptr_flag_bitsILi32EEENST_INS5_IJNSA_ILi8EEENSA_ILi32EEEEEENS5_IJS18_SC_EEEEEEEvNS4_8identityES11_S1C_vS1D_EENS_8epilogue10collective6detail29Sm90TmaWarpSpecializedAdapterINS1G_15DefaultEpilogueISJ_SK_SK_NS1F_6thread17LinearCombinationISJ_Li1EffLNS1K_9ScaleType4KindE0ELNS_15FloatRoundStyleE2ESJ_EENS1_15EpilogueDefaultEEEEEvvEEEEvNT_6ParamsE,@"STO_CUDA_ENTRY STV_DEFAULT"
_ZN7cutlass13device_kernelINS_4gemm6kernel13GemmUniversalIN4cute5tupleIJiiiiEEENS1_10collective13CollectiveMmaINS1_34MainloopSm90TmaGmmaWarpSpecializedILi2ENS5_IJNS4_1CILi2EEESB_NSA_ILi1EEEEEENS1_35KernelTmaWarpSpecializedCooperativeEEENS5_IJNSA_ILi128EEENSA_ILi64EEESG_EEENS_10tfloat32_tENS5_IJlSC_lEEESJ_SK_NS4_8TiledMMAINS4_8MMA_AtomIJNS4_4SM904GMMA29MMA_64x64x8_F32TF32TF32_SS_TNILNSO_7ScaleInE1ELSQ_1EEEEEENS4_6LayoutINS5_IJSB_SC_SC_EEENS5_IJSC_NSA_ILi0EEESV_EEEEENS5_IJNS4_10UnderscoreESY_SY_EEEEENS4_23SM90_TMA_LOAD_MULTICASTENS4_14ComposedLayoutINS4_7SwizzleILi3ELi4ELi3EEENS4_18smem_ptr_flag_bitsILi32EEENST_INS5_IJNSA_ILi8EEENSA_ILi32EEEEEENS5_IJS18_SC_EEEEEEEvNS4_8identityES11_S1C_vS1D_EENS_8epilogue10collective6detail29Sm90TmaWarpSpecializedAdapterINS1G_15DefaultEpilogueISJ_SK_SK_NS1F_6thread17LinearCombinationISJ_Li1EffLNS1K_9ScaleType4KindE0ELNS_15FloatRoundStyleE2ESJ_EENS1_15EpilogueDefaultEEEEEvvEEEEvNT_6ParamsE:
[----:B------:R-:W0:Y:S01]  /*0000*/  LDC R1, c[0x0][0x28] ;  /* 0x00000a00ff017b82 */ /* 0x000e220000000800 */
[----:B------:R-:W1:Y:S01]  /*0010*/  S2R R63, SR_TID.X ;  /* 0x00000000003f7919 */ /* 0x000e620000002100 */
[----:B------:R-:W-:Y:S01]  /*0020*/  ELECT P0, URZ, PT ;  /* 0x00000000003f782f */ /* 0x000fe20003800000 */
[----:B------:R-:W-:Y:S01]  /*0030*/  BSSY B0, `(.L_x_0) ;  /* 0x000000f000007945 */ /* 0x000fe20003800000 */
[--C-:B-1----:R-:W-:Y:S02]  /*0040*/  SHF.R.U32.HI R0, RZ, 0x5, R63.reuse ;  /* 0x00000005ff007819 */ /* 0x102fe4000001163f */
[----:B------:R-:W-:-:S03]  /*0050*/  SHF.R.U32.HI R6, RZ, 0x7, R63 ;  /* 0x00000007ff067819 */ /* 0x000fc6000001163f */
[----:B------:R-:W1:Y:S04]  /*0060*/  SHFL.IDX PT, R2, R0, RZ, 0x1f ;  /* 0x00001fff00027589 */ /* 0x000e6800000e0000 */
[----:B------:R2:W3:Y:S01]  /*0070*/  SHFL.IDX PT, R5, R6, RZ, 0x1f ;  /* 0x00001fff06057589 */ /* 0x0004e200000e0000 */
[----:B-1----:R-:W-:-:S13]  /*0080*/  ISETP.NE.OR P0, PT, R2, RZ, !P0 ;  /* 0x000000ff0200720c */ /* 0x002fda0004705670 */
[----:B0-23--:R-:W-:Y:S05]  /*0090*/  @P0 BRA `(.L_x_1) ;  /* 0x0000000000200947 */ /* 0x00dfea0003800000 */
[----:B------:R-:W-:Y:S02]  /*00a0*/  ULDC.64 UR4, c[0x0][0x198] ;  /* 0x0000660000047ab9 */ /* 0x000fe40000000a00 */
[----:B------:R-:W-:Y:S02]  /*00b0*/  UIADD3 UR6, UP0, UR4, 0xf0, URZ ;  /* 0x000000f004067890 */ /* 0x000fe4000ff1e03f */
[----:B------:R-:W-:Y:S02]  /*00c0*/  UIADD3 UR4, UP1, UR4, 0x1f0, URZ ;  /* 0x000001f004047890 */ /* 0x000fe4000ff3e03f */
[----:B------:R-:W-:Y:S02]  /*00d0*/  UIADD3.X UR7, URZ, UR5, URZ, UP0, !UPT ;  /* 0x000000053f077290 */ /* 0x000fe400087fe43f */
[----:B------:R-:W-:-:S07]  /*00e0*/  UIADD3.X UR5, URZ, UR5, URZ, UP1, !UPT ;  /* 0x000000053f057290 */ /* 0x000fce0008ffe43f */
[----:B------:R0:W-:Y:S02]  /*00f0*/  UTMACCTL.PF [UR6] ;  /* 0x00000000060079b9 */ /* 0x0001e40008040000 */
[----:B------:R0:W-:Y:S02]  /*0100*/  UTMACCTL.PF [UR4] ;  /* 0x00000000040079b9 */ /* 0x0001e40008040000 */
[----:B0-----:R-:W-:Y:S01]  /*0110*/  NOP ;  /* 0x0000000000007918 */ /* 0x001fe20000000000 */
.L_x_1:
[----:B------:R-:W-:Y:S05]  /*0120*/  BSYNC B0 ;  /* 0x0000000000007941 */ /* 0x000fea0003800000 */
.L_x_0:
[----:B------:R-:W0:Y:S02]  /*0130*/  SHFL.IDX PT, R3, R0, RZ, 0x1f ;  /* 0x00001fff00037589 */ /* 0x000e2400000e0000 */
[----:B0-----:R-:W-:-:S13]  /*0140*/  ISETP.NE.AND P0, PT, R3, RZ, PT ;  /* 0x000000ff0300720c */ /* 0x001fda0003f05270 */
[----:B------:R-:W-:Y:S05]  /*0150*/  @P0 BRA `(.L_x_2) ;  /* 0x0000000000480947 */ /* 0x000fea0003800000 */
[----:B------:R-:W0:Y:S01]  /*0160*/  S2UR UR8, SR_CgaCtaId ;  /* 0x00000000000879c3 */ /* 0x000e220000008800 */
[----:B------:R-:W-:Y:S01]  /*0170*/  UMOV UR4, 0x400 ;  /* 0x0000040000047882 */ /* 0x000fe20000000000 */
[----:B------:R-:W-:Y:S01]  /*0180*/  UMOV UR5, 0x1 ;  /* 0x0000000100057882 */ /* 0x000fe20000000000 */
[----:B------:R-:W-:Y:S01]  /*0190*/  UMOV UR6, 0x6 ;  /* 0x0000000600067882 */ /* 0x000fe20000000000 */
[----:B------:R-:W-:Y:S01]  /*01a0*/  ELECT P0, URZ, PT ;  /* 0x00000000003f782f */ /* 0x000fe20003800000 */
[----:B------:R-:W-:-:S04]  /*01b0*/  UIADD3 UR6, -UR6, 0x100000, URZ ;  /* 0x0010000006067890 */ /* 0x000fc8000fffe13f */
[----:B------:R-:W-:Y:S02]  /*01c0*/  USHF.L.U32 UR7, UR6, 0xb, URZ ;  /* 0x0000000b06077899 */ /* 0x000fe4000800063f */
[----:B------:R-:W-:Y:S02]  /*01d0*/  USHF.L.U32 UR6, UR6, 0x1, URZ ;  /* 0x0000000106067899 */ /* 0x000fe4000800063f */
[----:B0-----:R-:W-:Y:S02]  /*01e0*/  ULEA UR8, UR8, UR4, 0x18 ;  /* 0x0000000408087291 */ /* 0x001fe4000f8ec03f */
[----:B------:R-:W-:-:S04]  /*01f0*/  UIADD3 UR4, -UR5, 0x100000, URZ ;  /* 0x0010000005047890 */ /* 0x000fc8000fffe13f */
[----:B------:R-:W-:Y:S02]  /*0200*/  USHF.L.U32 UR5, UR4, 0xb, URZ ;  /* 0x0000000b04057899 */ /* 0x000fe4000800063f */
[----:B------:R-:W-:Y:S01]  /*0210*/  USHF.L.U32 UR4, UR4, 0x1, URZ ;  /* 0x0000000104047899 */ /* 0x000fe2000800063f */
[----:B------:R-:W0:Y:S11]  /*0220*/  FENCE.VIEW.ASYNC.S ;  /* 0x00000000000073c6 */ /* 0x000e360000000000 */
[----:B0-----:R0:W1:Y:S01]  /*0230*/  SYNCS.EXCH.64 URZ, [UR8], UR4 ;  /* 0x00000004083f75b2 */ /* 0x0010620008000100 */
[----:B------:R0:W2:Y:S01]  /*0240*/  SYNCS.EXCH.64 URZ, [UR8+0x10], UR6 ;  /* 0x00001006083f75b2 */ /* 0x0000a20008000100 */
[----:B------:R0:W3:Y:S01]  /*0250*/  SYNCS.EXCH.64 URZ, [UR8+0x8], UR4 ;  /* 0x00000804083f75b2 */ /* 0x0000e20008000100 */
[----:B------:R0:W4:Y:S01]  /*0260*/  SYNCS.EXCH.64 URZ, [UR8+0x18], UR6 ;  /* 0x00001806083f75b2 */ /* 0x0001220008000100 */
[----:B------:R-:W-:Y:S01]  /*0270*/  NOP ;  /* 0x0000000000007918 */ /* 0x000fe20000000000 */
.L_x_2:
[----:B------:R-:W-:Y:S01]  /*0280*/  SHF.R.S32.HI R4, RZ, 0x1f, R63 ;  /* 0x0000001fff047819 */ /* 0x000fe2000001143f */
[----:B------:R-:W5:Y:S01]  /*0290*/  SHFL.IDX PT, R0, R0, RZ, 0x1f ;  /* 0x00001fff00007589 */ /* 0x000f6200000e0000 */
[----:B0-----:R-:W0:Y:S01]  /*02a0*/  S2UR UR8, SR_CTAID.X ;  /* 0x00000000000879c3 */ /* 0x001e220000002500 */
[----:B------:R-:W-:Y:S02]  /*02b0*/  ELECT P0, URZ, PT ;  /* 0x00000000003f782f */ /* 0x000fe40003800000 */
[----:B------:R-:W-:Y:S01]  /*02c0*/  LEA.HI R4, R4, R63, RZ, 0x7 ;  /* 0x0000003f04047211 */ /* 0x000fe200078f38ff */
[----:B------:R-:W-:Y:S01]  /*02d0*/  ULDC UR4, c[0x0][0x150] ;  /* 0x0000540000047ab9 */ /* 0x000fe20000000800 */
[----:B------:R-:W-:Y:S01]  /*02e0*/  SHF.R.S32.HI R10, RZ, 0x1f, R3 ;  /* 0x0000001fff0a7819 */ /* 0x000fe20000011403 */
[----:B------:R-:W-:Y:S01]  /*02f0*/  NOP ;  /* 0x0000000000007918 */ /* 0x000fe20000000000 */
[----:B------:R-:W-:Y:S01]  /*0300*/  LOP3.LUT R4, R4, 0xffffff80, RZ, 0xc0, !PT ;  /* 0xffffff8004047812 */ /* 0x000fe200078ec0ff */
[----:B------:R-:W-:Y:S01]  /*0310*/  NOP ;  /* 0x0000000000007918 */ /* 0x000fe20000000000 */
[----:B------:R-:W-:Y:S01]  /*0320*/  LEA.HI R10, R10, R3, RZ, 0x2 ;  /* 0x000000030a0a7211 */ /* 0x000fe200078f10ff */
[----:B------:R-:W1:Y:S01]  /*0330*/  LDC R12, c[0x0][0x144] ;  /* 0x00005100ff0c7b82 */ /* 0x000e620000000800 */
[----:B------:R-:W-:Y:S01]  /*0340*/  IMAD.MOV.U32 R22, RZ, RZ, 0x1 ;  /* 0x00000001ff167424 */ /* 0x000fe200078e00ff */
[----:B------:R-:W-:Y:S01]  /*0350*/  ISETP.NE.AND P3, PT, R5, RZ, PT ;  /* 0x000000ff0500720c */ /* 0x000fe20003f65270 */
[----:B------:R-:W-:Y:S01]  /*0360*/  IMAD.IADD R8, R63, 0x1, -R4 ;  /* 0x000000013f087824 */ /* 0x000fe200078e0a04 */
[----:B------:R-:W-:Y:S01]  /*0370*/  LOP3.LUT R10, R10, 0x3ffffffc, RZ, 0xc0, !PT ;  /* 0x3ffffffc0a0a7812 */ /* 0x000fe200078ec0ff */
[----:B------:R-:W2:Y:S03]  /*0380*/  S2R R4, SR_CTAID.Y ;  /* 0x0000000000047919 */ /* 0x000ea60000002600 */
[----:B------:R-:W-:Y:S01]  /*0390*/  SHF.R.S32.HI R7, RZ, 0x1f, R8 ;  /* 0x0000001fff077819 */ /* 0x000fe20000011408 */
[----:B------:R-:W-:Y:S01]  /*03a0*/  IMAD.IADD R10, R3, 0x1, -R10 ;  /* 0x00000001030a7824 */ /* 0x000fe200078e0a0a */
[----:B------:R-:W3:Y:S02]  /*03b0*/  LDC R14, c[0x0][0x140] ;  /* 0x00005000ff0e7b82 */ /* 0x000ee40000000800 */
[----:B------:R-:W-:-:S02]  /*03c0*/  LEA.HI R7, R7, R8, RZ, 0x3 ;  /* 0x0000000807077211 */ /* 0x000fc400078f18ff */
[----:B-----5:R-:W-:Y:S02]  /*03d0*/  ISETP.NE.OR P0, PT, R0, RZ, !P0 ;  /* 0x000000ff0000720c */ /* 0x020fe40004705670 */
[--C-:B------:R-:W-:Y:S02]  /*03e0*/  SHF.R.S32.HI R0, RZ, 0x3, R7.reuse ;  /* 0x00000003ff007819 */ /* 0x100fe40000011407 */
[----:B------:R-:W-:Y:S02]  /*03f0*/  SHF.R.S32.HI R7, RZ, 0x1f, R7 ;  /* 0x0000001fff077819 */ /* 0x000fe40000011407 */
[----:B0-----:R-:W-:Y:S02]  /*0400*/  I2FP.F32.U32 R9, UR8 ;  /* 0x0000000800097c45 */ /* 0x001fe40008201000 */
[----:B------:R-:W-:-:S03]  /*0410*/  LEA.HI R7, R7, R0, RZ, 0x2 ;  /* 0x0000000007077211 */ /* 0x000fc600078f10ff */
[----:B------:R-:W-:Y:S01]  /*0420*/  FMUL R9, R9, UR4 ;  /* 0x0000000409097c20 */ /* 0x000fe20008400000 */
[----:B------:R-:W-:Y:S01]  /*0430*/  LOP3.LUT R7, R7, 0xfffffffc, RZ, 0xc0, !PT ;  /* 0xfffffffc07077812 */ /* 0x000fe200078ec0ff */
[----:B------:R-:W-:Y:S01]  /*0440*/  VOTEU.ALL UP0, P0 ;  /* 0x00000000003f7886 */ /* 0x000fe20000000000 */
[----:B------:R-:W-:Y:S01]  /*0450*/  ULDC UR4, c[0x0][0x154] ;  /* 0x0000550000047ab9 */ /* 0x000fe20000000800 */
[----:B------:R-:W-:Y:S02]  /*0460*/  VOTEU.ALL UP1, P0 ;  /* 0x00000000003f7886 */ /* 0x000fe40000020000 */
[----:B------:R-:W0:Y:S01]  /*0470*/  F2I.U32.TRUNC.NTZ R9, R9 ;  /* 0x0000000900097305 */ /* 0x000e22000020f000 */
[----:B------:R-:W-:Y:S01]  /*0480*/  IMAD.IADD R7, R0, 0x1, -R7 ;  /* 0x0000000100077824 */ /* 0x000fe200078e0a07 */
[----:B------:R-:W5:Y:S01]  /*0490*/  @!UP0 S2UR UR7, SR_CgaCtaId ;  /* 0x00000000000789c3 */ /* 0x000f620000008800 */
[----:B------:R-:W-:Y:S01]  /*04a0*/  @!UP0 UMOV UR6, 0x400 ;  /* 0x0000040000068882 */ /* 0x000fe20000000000 */
[----:B---3--:R-:W-:Y:S01]  /*04b0*/  ISETP.EQ.U32.AND P2, PT, R14, 0x1, PT ;  /* 0x000000010e00780c */ /* 0x008fe20003f42070 */
[----:B------:R-:W-:Y:S01]  /*04c0*/  IMAD R10, R10, 0x4, R7 ;  /* 0x000000040a0a7824 */ /* 0x000fe200078e0207 */
[----:B--2---:R-:W-:-:S03]  /*04d0*/  I2FP.F32.U32 R3, R4 ;  /* 0x0000000400037245 */ /* 0x004fc60000201000 */
[C---:B------:R-:W-:Y:S01]  /*04e0*/  IMAD.SHL.U32 R19, R10.reuse, 0x4, RZ ;  /* 0x000000040a137824 */ /* 0x040fe200078e00ff */
[----:B------:R-:W-:Y:S01]  /*04f0*/  LEA.HI R0, R10, R10, RZ, 0x1 ;  /* 0x0000000a0a007211 */ /* 0x000fe200078f08ff */
[----:B------:R-:W-:Y:S01]  /*0500*/  FMUL R13, R3, UR4 ;  /* 0x00000004030d7c20 */ /* 0x000fe20008400000 */
[----:B------:R-:W2:Y:S01]  /*0510*/  LDC R7, c[0x0][0x148] ;  /* 0x00005200ff077b82 */ /* 0x000ea20000000800 */
[----:B------:R-:W-:Y:S01]  /*0520*/  UMOV UR4, 0x20 ;  /* 0x0000002000047882 */ /* 0x000fe20000000000 */
[----:B------:R-:W-:Y:S01]  /*0530*/  LOP3.LUT R11, R0, 0xfffffffe, RZ, 0xc0, !PT ;  /* 0xfffffffe000b7812 */ /* 0x000fe200078ec0ff */
[----:B0-----:R-:W-:Y:S01]  /*0540*/  IMAD.MOV R15, RZ, RZ, -R9 ;  /* 0x000000ffff0f7224 */ /* 0x001fe200078e0a09 */
[----:B------:R-:W-:Y:S01]  /*0550*/  SHF.R.S32.HI R9, RZ, 0x1f, R2 ;  /* 0x0000001fff097819 */ /* 0x000fe20000011402 */
[----:B------:R-:W0:Y:S01]  /*0560*/  F2I.U32.TRUNC.NTZ R13, R13 ;  /* 0x0000000d000d7305 */ /* 0x000e22000020f000 */
[----:B------:R-:W-:Y:S01]  /*0570*/  LOP3.LUT R19, R10, 0xc, R19, 0x78, !PT ;  /* 0x0000000c0a137812 */ /* 0x000fe200078e7813 */
[----:B-1----:R-:W-:Y:S01]  /*0580*/  IMAD R3, R12, R15, UR8 ;  /* 0x000000080c037e24 */ /* 0x002fe2000f8e020f */
[----:B------:R-:W-:Y:S01]  /*0590*/  LEA.HI R9, R9, R2, RZ, 0x2 ;  /* 0x0000000209097211 */ /* 0x000fe200078f10ff */
[----:B------:R-:W-:Y:S01]  /*05a0*/  IMAD.IADD R0, R10, 0x1, -R11 ;  /* 0x000000010a007824 */ /* 0x000fe200078e0a0b */
[----:B------:R-:W-:-:S04]  /*05b0*/  @!UP0 UIADD3 UR4, -UR4, 0x100000, URZ ;  /* 0x0010000004048890 */ /* 0x000fc8000fffe13f */
[----:B------:R-:W-:Y:S02]  /*05c0*/  @!UP0 USHF.L.U32 UR5, UR4, 0xb, URZ ;  /* 0x0000000b04058899 */ /* 0x000fe4000800063f */
[----:B------:R-:W-:Y:S01]  /*05d0*/  @!UP0 USHF.L.U32 UR4, UR4, 0x1, URZ ;  /* 0x0000000104048899 */ /* 0x000fe2000800063f */
[----:B------:R-:W-:Y:S01]  /*05e0*/  VIADD R10, R5, 0xffffffff ;  /* 0xffffffff050a7836 */ /* 0x000fe20000000000 */
[----:B------:R-:W-:Y:S02]  /*05f0*/  LOP3.LUT R9, R9, 0xfffffffc, RZ, 0xc0, !PT ;  /* 0xfffffffc09097812 */ /* 0x000fe400078ec0ff */
[----:B------:R-:W-:Y:S01]  /*0600*/  ISETP.NE.AND P4, PT, R0, R3, PT ;  /* 0x000000030000720c */ /* 0x000fe20003f85270 */
[----:B-----5:R-:W-:Y:S01]  /*0610*/  @!UP0 ULEA UR6, UR7, UR6, 0x18 ;  /* 0x0000000607068291 */ /* 0x020fe2000f8ec03f */
[----:B------:R-:W-:Y:S01]  /*0620*/  ISETP.GE.U32.AND P6, PT, R10, 0x2, PT ;  /* 0x000000020a00780c */ /* 0x000fe20003fc6070 */
[----:B------:R-:W-:Y:S01]  /*0630*/  IMAD.IADD R0, R2, 0x1, -R9 ;  /* 0x0000000102007824 */ /* 0x000fe200078e0a09 */
[----:B------:R-:W-:Y:S01]  /*0640*/  VOTEU.ALL UP0, P0 ;  /* 0x00000000003f7886 */ /* 0x000fe20000000000 */
[----:B------:R-:W-:Y:S01]  /*0650*/  LOP3.LUT P0, RZ, R8, 0x7, RZ, 0xc0, !PT ;  /* 0x0000000708ff7812 */ /* 0x000fe2000780c0ff */
[----:B0-----:R-:W-:Y:S01]  /*0660*/  IMAD.MOV R20, RZ, RZ, -R13 ;  /* 0x000000ffff147224 */ /* 0x001fe200078e0a0d */
[----:B------:R-:W-:-:S02]  /*0670*/  LOP3.LUT R11, R63, 0x7f, RZ, 0xc0, !PT ;  /* 0x0000007f3f0b7812 */ /* 0x000fc400078ec0ff */
[C---:B------:R-:W-:Y:S01]  /*0680*/  ISETP.NE.AND P1, PT, R0.reuse, 0x3, PT ;  /* 0x000000030000780c */ /* 0x040fe20003f25270 */
[----:B--2---:R-:W-:Y:S01]  /*0690*/  IMAD R9, R7, R20, R4 ;  /* 0x0000001407097224 */ /* 0x004fe200078e0204 */
[C---:B------:R-:W-:Y:S02]  /*06a0*/  ISETP.LT.U32.AND P0, PT, R19.reuse, 0x4, !P0 ;  /* 0x000000041300780c */ /* 0x040fe40004701070 */
[----:B------:R-:W-:Y:S01]  /*06b0*/  @P4 LEA.HI R2, R19, R19, RZ, 0x1 ;  /* 0x0000001313024211 */ /* 0x000fe200078f08ff */
[----:B------:R-:W0:Y:S02]  /*06c0*/  FENCE.VIEW.ASYNC.S ;  /* 0x00000000000073c6 */ /* 0x000e240000000000 */
[----:B0-----:R0:W1:Y:S01]  /*06d0*/  @!UP0 SYNCS.EXCH.64 URZ, [UR6+0x30], UR4 ;  /* 0x00003004063f85b2 */ /* 0x0010620008000100 */
[----:B------:R-:W-:Y:S02]  /*06e0*/  ISETP.EQ.OR P1, PT, R0, RZ, !P1 ;  /* 0x000000ff0000720c */ /* 0x000fe40004f22670 */
[----:B------:R-:W-:-:S02]  /*06f0*/  @P4 SHF.R.S32.HI R2, RZ, 0x1, R2 ;  /* 0x00000001ff024819 */ /* 0x000fc40000011402 */
[----:B------:R-:W-:Y:S02]  /*0700*/  ISETP.EQ.AND P1, PT, R5, RZ, P1 ;  /* 0x000000ff0500720c */ /* 0x000fe40000f22270 */
[----:B------:R-:W-:Y:S02]  /*0710*/  @P4 ISETP.NE.AND P5, PT, R2, R9, PT ;  /* 0x000000090200420c */ /* 0x000fe40003fa5270 */
[----:B------:R-:W-:Y:S02]  /*0720*/  SEL R9, RZ, 0x1, !P0 ;  /* 0x00000001ff097807 */ /* 0x000fe40004000000 */
[----:B------:R-:W-:Y:S02]  /*0730*/  @P4 SEL R22, RZ, 0x1, P5 ;  /* 0x00000001ff164807 */ /* 0x000fe40002800000 */
[----:B------:R-:W-:Y:S02]  /*0740*/  SEL R18, RZ, 0x1, !P1 ;  /* 0x00000001ff127807 */ /* 0x000fe40004800000 */
[----:B------:R-:W-:Y:S01]  /*0750*/  LOP3.LUT R22, R22, R9, RZ, 0xc0, !PT ;  /* 0x0000000916167212 */ /* 0x000fe200078ec0ff */
[----:B------:R0:W2:Y:S01]  /*0760*/  @!UP1 SYNCS.EXCH.64 URZ, [UR6+0x38], UR4 ;  /* 0x00003804063f95b2 */ /* 0x0000a20008000100 */
[----:B------:R-:W-:Y:S01]  /*0770*/  SEL R18, R18, 0x2, P6 ;  /* 0x0000000212127807 */ /* 0x000fe20003000000 */
[----:B------:R-:W-:Y:S01]  /*0780*/  NOP ;  /* 0x0000000000007918 */ /* 0x000fe20000000000 */
[----:B------:R-:W-:Y:S05]  /*0790*/  @!P2 BRA `(.L_x_3) ;  /* 0x000000000008a947 */ /* 0x000fea0003800000 */
[----:B-12-4-:R-:W-:Y:S01]  /*07a0*/  UCGABAR_ARV ;  /* 0x00000000000079c7 */ /* 0x016fe20008000000 */
[----:B------:R-:W-:Y:S05]  /*07b0*/  BRA `(.L_x_4) ;  /* 0x0000000000047947 */ /* 0x000fea0003800000 */
.L_x_3:
[----:B-12-4-:R-:W-:Y:S01]  /*07c0*/  NOP ;  /* 0x0000000000007918 */ /* 0x016fe20000000000 */
.L_x_4:
[----:B------:R-:W1:Y:S01]  /*07d0*/  LDC R2, c[0x0][0x65c] ;  /* 0x00019700ff027b82 */ /* 0x000e620000000800 */
[----:B------:R-:W-:Y:S02]  /*07e0*/  IMAD.U32 R8, RZ, RZ, UR8 ;  /* 0x00000008ff087e24 */ /* 0x000fe4000f8e00ff */
[----:B------:R-:W-:Y:S01]  /*07f0*/  IMAD.MOV.U32 R9, RZ, RZ, RZ ;  /* 0x000000ffff097224 */ /* 0x000fe200078e00ff */
[----:B-1----:R-:W-:-:S04]  /*0800*/  ISETP.NE.AND P1, PT, R2, 0x1, PT ;  /* 0x000000010200780c */ /* 0x002fc80003f25270 */
[----:B------:R-:W-:-:S09]  /*0810*/  P2R R5, PR, RZ, 0x2 ;  /* 0x00000002ff057803 */ /* 0x000fd20000000000 */
[----:B------:R-:W1:Y:S01]  /*0820*/  @P1 LDC R17, c[0x0][0x10] ;  /* 0x00000400ff111b82 */ /* 0x000e620000000800 */
[----:B------:R-:W-:Y:S02]  /*0830*/  @P1 IMAD.MOV.U32 R5, RZ, RZ, RZ ;  /* 0x000000ffff051224 */ /* 0x000fe400078e00ff */
[----:B------:R-:W-:-:S05]  /*0840*/  @P1 IMAD.MOV.U32 R15, RZ, RZ, RZ ;  /* 0x000000ffff0f1224 */ /* 0x000fca00078e00ff */
[----:B------:R-:W2:Y:S01]  /*0850*/  @!P1 LDC R13, c[0x0][0xc] ;  /* 0x00000300ff0d9b82 */ /* 0x000ea20000000800 */
[----:B0-----:R-:W-:Y:S01]  /*0860*/  ULDC UR4, c[0x0][0xc] ;  /* 0x0000030000047ab9 */ /* 0x001fe20000000800 */
[----:B------:R-:W-:Y:S01]  /*0870*/  ULDC UR5, c[0x0][0x10] ;  /* 0x0000040000057ab9 */ /* 0x000fe20000000800 */
[----:B------:R-:W-:Y:S01]  /*0880*/  ULDC UR6, c[0x0][0x14] ;  /* 0x0000050000067ab9 */ /* 0x000fe20000000800 */
[----:B------:R-:W-:-:S04]  /*0890*/  UIMAD.WIDE.U32 UR4, UR4, UR5, URZ ;  /* 0x00000005040472a5 */ /* 0x000fc8000f8e003f */
[----:B------:R-:W-:Y:S02]  /*08a0*/  UIMAD.WIDE.U32 UR38, UR4, UR6, URZ ;  /* 0x00000006042672a5 */ /* 0x000fe4000f8e003f */
[----:B------:R-:W-:-:S04]  /*08b0*/  UIMAD UR37, UR5, UR6, URZ ;  /* 0x00000006052572a4 */ /* 0x000fc8000f8e023f */
[----:B------:R-:W-:Y:S01]  /*08c0*/  UIADD3 UR37, UR39, UR37, URZ ;  /* 0x0000002527257290 */ /* 0x000fe2000fffe03f */
[----:B-1----:R-:W-:-:S04]  /*08d0*/  @P1 IMAD.WIDE.U32 R16, R17, UR8, R4 ;  /* 0x0000000811101c25 */ /* 0x002fc8000f8e0004 */
[----:B------:R-:W-:Y:S02]  /*08e0*/  @P1 IMAD.IADD R17, R17, 0x1, R15 ;  /* 0x0000000111111824 */ /* 0x000fe400078e020f */
[----:B--2---:R-:W-:-:S04]  /*08f0*/  @!P1 IMAD.WIDE.U32 R8, R4, R13, R8 ;  /* 0x0000000d04089225 */ /* 0x004fc800078e0008 */
[----:B------:R-:W-:Y:S02]  /*0900*/  @!P1 IMAD.MOV.U32 R16, RZ, RZ, R8 ;  /* 0x000000ffff109224 */ /* 0x000fe400078e0008 */
[----:B------:R-:W-:Y:S01]  /*0910*/  @!P1 IMAD.MOV.U32 R17, RZ, RZ, R9 ;  /* 0x000000ffff119224 */ /* 0x000fe200078e0009 */
[----:B------:R-:W-:Y:S06]  /*0920*/  @!P2 BRA `(.L_x_5) ;  /* 0x00000000000ca947 */ /* 0x000fec0003800000 */
[----:B------:R-:W-:Y:S01]  /*0930*/  UCGABAR_WAIT ;  /* 0x0000000000007dc7 */ /* 0x000fe20008000000 */
[----:B------:R-:W-:Y:S01]  /*0940*/  CCTL.IVALL ;  /* 0x00000000ff00798f */ /* 0x000fe20002000000 */
[----:B------:R-:W-:Y:S05]  /*0950*/  BRA `(.L_x_6) ;  /* 0x0000000000047947 */ /* 0x000fea0003800000 */
.L_x_5:
[----:B------:R-:W-:Y:S06]  /*0960*/  BAR.SYNC.DEFER_BLOCKING 0x0 ;  /* 0x0000000000007b1d */ /* 0x000fec0000010000 */
.L_x_6:
[----:B------:R-:W-:Y:S05]  /*0970*/  @!P3 BRA `(.L_x_7) ;  /* 0x000000480090b947 */ /* 0x000fea0003800000 */
[----:B------:R-:W-:-:S13]  /*0980*/  ISETP.GT.U32.AND P0, PT, R10, 0x1, PT ;  /* 0x000000010a00780c */ /* 0x000fda0003f04070 */
[----:B------:R-:W-:Y:S05]  /*0990*/  @P0 EXIT ;  /* 0x000000000000094d */ /* 0x000fea0003800000 */
[----:B------:R-:W-:Y:S01]  /*09a0*/  ULDC.64 UR4, c[0x0][0x650] ;  /* 0x0001940000047ab9 */ /* 0x000fe20000000a00 */
[----:B------:R-:W-:Y:S01]  /*09b0*/  PRMT R0, RZ, 0x7610, R0 ;  /* 0x00007610ff007816 */ /* 0x000fe20000000000 */
[----:B------:R-:W-:Y:S01]  /*09c0*/  IMAD.MOV.U32 R71, RZ, RZ, -0x1 ;  /* 0xffffffffff477424 */ /* 0x000fe200078e00ff */
[----:B------:R-:W-:Y:S01]  /*09d0*/  ISETP.GE.U32.AND P0, PT, R16, UR4, PT ;  /* 0x0000000410007c0c */ /* 0x000fe2000bf06070 */
[----:B------:R-:W-:Y:S02]  /*09e0*/  IMAD.MOV.U32 R70, RZ, RZ, -0x1 ;  /* 0xffffffffff467424 */ /* 0x000fe400078e00ff */
[----:B------:R-:W-:Y:S01]  /*09f0*/  IMAD.MOV.U32 R69, RZ, RZ, -0x1 ;  /* 0xffffffffff457424 */ /* 0x000fe200078e00ff */
[----:B------:R-:W-:-:S13]  /*0a00*/  ISETP.GE.U32.AND.EX P0, PT, R17, UR5, PT, P0 ;  /* 0x0000000511007c0c */ /* 0x000fda000bf06100 */
[----:B------:R-:W-:Y:S05]  /*0a10*/  @P0 BRA `(.L_x_8) ;  /* 0x0000000400280947 */ /* 0x000fea0003800000 */
[----:B------:R-:W0:Y:S01]  /*0a20*/  LDC.64 R24, c[0x0][0x628] ;  /* 0x00018a00ff187b82 */ /* 0x000e220000000a00 */
[----:B------:R-:W-:Y:S02]  /*0a30*/  IMAD.MOV.U32 R8, RZ, RZ, R16 ;  /* 0x000000ffff087224 */ /* 0x000fe400078e0010 */
[----:B------:R-:W-:-:S05]  /*0a40*/  IMAD.MOV.U32 R9, RZ, RZ, R17 ;  /* 0x000000ffff097224 */ /* 0x000fca00078e0011 */
[----:B------:R-:W1:Y:S08]  /*0a50*/  LDC R0, c[0x0][0x630] ;  /* 0x00018c00ff007b82 */ /* 0x000e700000000800 */
[----:B------:R-:W2:Y:S01]  /*0a60*/  LDC.64 R26, c[0x0][0x620] ;  /* 0x00018800ff1a7b82 */ /* 0x000ea20000000a00 */
[----:B0-----:R-:W-:-:S04]  /*0a70*/  ISETP.NE.U32.AND P0, PT, R24, RZ, PT ;  /* 0x000000ff1800720c */ /* 0x001fc80003f05070 */
[----:B------:R-:W-:-:S13]  /*0a80*/  ISETP.NE.AND.EX P0, PT, R25, RZ, PT, P0 ;  /* 0x000000ff1900720c */ /* 0x000fda0003f05300 */
[----:B-12---:R-:W-:Y:S05]  /*0a90*/  @!P0 BRA `(.L_x_9) ;  /* 0x0000000000288947 */ /* 0x006fea0003800000 */
[----:B------:R-:W0:Y:S02]  /*0aa0*/  LDC R15, c[0x0][0x634] ;  /* 0x00018d00ff0f7b82 */ /* 0x000e240000000800 */
[----:B0-----:R-:W-:-:S05]  /*0ab0*/  IADD3 R15, P0, R16, R15, RZ ;  /* 0x0000000f100f7210 */ /* 0x001fca0007f1e0ff */
[----:B------:R-:W-:-:S04]  /*0ac0*/  IMAD.X R21, RZ, RZ, R17, P0 ;  /* 0x000000ffff157224 */ /* 0x000fc800000e0611 */
[----:B------:R-:W-:-:S04]  /*0ad0*/  IMAD.WIDE.U32 R8, R21, R24, RZ ;  /* 0x0000001815087225 */ /* 0x000fc800078e00ff */
[----:B------:R-:W-:-:S04]  /*0ae0*/  IMAD.WIDE.U32 R12, P0, R15, R25, R8 ;  /* 0x000000190f0c7225 */ /* 0x000fc80007800008 */
[----:B------:R-:W-:-:S04]  /*0af0*/  IMAD.WIDE.U32 R8, R15, R24, RZ ;  /* 0x000000180f087225 */ /* 0x000fc800078e00ff */
[----:B------:R-:W-:Y:S01]  /*0b00*/  IMAD.X R15, RZ, RZ, RZ, P0 ;  /* 0x000000ffff0f7224 */ /* 0x000fe200000e06ff */
[----:B------:R-:W-:Y:S01]  /*0b10*/  IADD3 RZ, P0, R9, R12, RZ ;  /* 0x0000000c09ff7210 */ /* 0x000fe20007f1e0ff */
[----:B------:R-:W-:-:S04]  /*0b20*/  IMAD.MOV.U32 R14, RZ, RZ, R13 ;  /* 0x000000ffff0e7224 */ /* 0x000fc800078e000d */
[----:B------:R-:W-:-:S08]  /*0b30*/  IMAD.WIDE.U32.X R8, R21, R25, R14, P0 ;  /* 0x0000001915087225 */ /* 0x000fd000000e040e */
.L_x_9:
[----:B------:R-:W0:Y:S01]  /*0b40*/  LDC.64 R28, c[0x0][0x640] ;  /* 0x00019000ff1c7b82 */ /* 0x000e220000000a00 */
[--C-:B------:R-:W-:Y:S01]  /*0b50*/  SHF.R.U64 R69, R8, R0, R9.reuse ;  /* 0x0000000008457219 */ /* 0x100fe20000001209 */
[----:B------:R-:W-:Y:S01]  /*0b60*/  IMAD R20, R7, R20, R4 ;  /* 0x0000001407147224 */ /* 0x000fe200078e0204 */
[----:B------:R-:W-:Y:S02]  /*0b70*/  SHF.R.U32.HI R0, RZ, R0, R9 ;  /* 0x00000000ff007219 */ /* 0x000fe40000011609 */
[----:B------:R-:W-:-:S03]  /*0b80*/  IADD3 R5, P0, RZ, -R69, RZ ;  /* 0x80000045ff057210 */ /* 0x000fc60007f1e0ff */
[----:B------:R-:W1:Y:S02]  /*0b90*/  LDC R12, c[0x0][0x618] ;  /* 0x00018600ff0c7b82 */ /* 0x000e640000000800 */
[----:B------:R-:W-:-:S04]  /*0ba0*/  IMAD.X R9, RZ, RZ, ~R0, P0 ;  /* 0x000000ffff097224 */ /* 0x000fc800000e0e00 */
[-C--:B------:R-:W-:Y:S02]  /*0bb0*/  IMAD R0, R9, R26.reuse, RZ ;  /* 0x0000001a09007224 */ /* 0x080fe400078e02ff */
[----:B------:R-:W2:Y:S01]  /*0bc0*/  LDC R14, c[0x0][0x608] ;  /* 0x00018200ff0e7b82 */ /* 0x000ea20000000800 */
[----:B------:R-:W-:-:S04]  /*0bd0*/  IMAD.WIDE.U32 R8, R5, R26, R16 ;  /* 0x0000001a05087225 */ /* 0x000fc800078e0010 */
[----:B------:R-:W-:Y:S02]  /*0be0*/  IMAD R5, R5, R27, R0 ;  /* 0x0000001b05057224 */ /* 0x000fe400078e0200 */
[----:B------:R-:W-:Y:S01]  /*0bf0*/  IMAD.MOV.U32 R27, RZ, RZ, 0x1 ;  /* 0x00000001ff1b7424 */ /* 0x000fe200078e00ff */
[----:B------:R-:W3:Y:S01]  /*0c00*/  LDC R24, c[0x0][0x658] ;  /* 0x00019600ff187b82 */ /* 0x000ee20000000800 */
[----:B------:R-:W-:Y:S01]  /*0c10*/  IMAD.IADD R5, R9, 0x1, R5 ;  /* 0x0000000109057824 */ /* 0x000fe200078e0205 */
[----:B0-----:R-:W-:Y:S01]  /*0c20*/  ISETP.NE.U32.AND P0, PT, R28, RZ, PT ;  /* 0x000000ff1c00720c */ /* 0x001fe20003f05070 */
[----:B------:R-:W-:-:S03]  /*0c30*/  IMAD.MOV.U32 R9, RZ, RZ, -0x1 ;  /* 0xffffffffff097424 */ /* 0x000fc600078e00ff */
[----:B------:R-:W-:Y:S02]  /*0c40*/  ISETP.NE.AND.EX P0, PT, R29, RZ, PT, P0 ;  /* 0x000000ff1d00720c */ /* 0x000fe40003f05300 */
[----:B------:R-:W0:Y:S01]  /*0c50*/  LDC R21, c[0x0][0x600] ;  /* 0x00018000ff157b82 */ /* 0x000e220000000800 */
[-CC-:B-1----:R-:W-:Y:S02]  /*0c60*/  SHF.R.U64 R10, R8, R12.reuse, R5.reuse ;  /* 0x0000000c080a7219 */ /* 0x182fe40000001205 */
[----:B------:R-:W-:-:S05]  /*0c70*/  SHF.R.U32.HI R5, RZ, R12, R5 ;  /* 0x0000000cff057219 */ /* 0x000fca0000011605 */
[----:B------:R-:W1:Y:S01]  /*0c80*/  LDC R23, c[0x0][0x648] ;  /* 0x00019200ff177b82 */ /* 0x000e620000000800 */
[-CC-:B--2---:R-:W-:Y:S02]  /*0c90*/  SHF.R.U64 R30, R10, R14.reuse, R5.reuse ;  /* 0x0000000e0a1e7219 */ /* 0x184fe40000001205 */
[----:B------:R-:W-:-:S05]  /*0ca0*/  SHF.R.U32.HI R5, RZ, R14, R5 ;  /* 0x0000000eff057219 */ /* 0x000fca0000011605 */
[----:B------:R-:W2:Y:S01]  /*0cb0*/  LDC R25, c[0x0][0x638] ;  /* 0x00018e00ff197b82 */ /* 0x000ea20000000800 */
[-CC-:B---3--:R-:W-:Y:S02]  /*0cc0*/  SHF.R.U64 R14, R30, R24.reuse, R5.reuse ;  /* 0x000000181e0e7219 */ /* 0x188fe40000001205 */
[-C--:B------:R-:W-:Y:S02]  /*0cd0*/  SHF.L.U32 R0, R9, R24.reuse, RZ ;  /* 0x0000001809007219 */ /* 0x080fe400000006ff */
[----:B------:R-:W-:Y:S01]  /*0ce0*/  SHF.R.U32.HI R5, RZ, R24, R5 ;  /* 0x00000018ff057219 */ /* 0x000fe20000011605 */
[----:B------:R-:W-:Y:S01]  /*0cf0*/  IMAD.MOV.U32 R4, RZ, RZ, R14 ;  /* 0x000000ffff047224 */ /* 0x000fe200078e000e */
[----:B------:R-:W-:Y:S01]  /*0d00*/  LOP3.LUT R7, RZ, R0, RZ, 0x33, !PT ;  /* 0x00000000ff077212 */ /* 0x000fe200078e33ff */
[----:B------:R-:W3:Y:S01]  /*0d10*/  LDC R26, c[0x0][0x610] ;  /* 0x00018400ff1a7b82 */ /* 0x000ee20000000800 */
[----:B------:R-:W-:Y:S05]  /*0d20*/  @!P0 BRA `(.L_x_10) ;  /* 0x0000000000288947 */ /* 0x000fea0003800000 */
[----:B------:R-:W4:Y:S02]  /*0d30*/  LDC R13, c[0x0][0x64c] ;  /* 0x00019300ff0d7b82 */ /* 0x000f240000000800 */
[----:B----4-:R-:W-:-:S05]  /*0d40*/  IADD3 R13, P0, R14, R13, RZ ;  /* 0x0000000d0e0d7210 */ /* 0x010fca0007f1e0ff */
        /* <DEDUP_REMOVED lines=8> */
.L_x_10:
[----:B-1----:R-:W-:Y:S01]  /*0dd0*/  SHF.R.U64 R4, R4, R23, R5 ;  /* 0x0000001704047219 */ /* 0x002fe20000001205 */
[----:B0-----:R-:W-:Y:S01]  /*0de0*/  VIADD R5, R21, 0xffffffff ;  /* 0xffffffff15057836 */ /* 0x001fe20000000000 */
[----:B------:R-:W-:Y:S02]  /*0df0*/  SHF.L.U32 R0, R27, R24, RZ ;  /* 0x000000181b007219 */ /* 0x000fe400000006ff */
[----:B------:R-:W-:Y:S01]  /*0e00*/  LOP3.LUT R7, R30, R7, RZ, 0xc0, !PT ;  /* 0x000000071e077212 */ /* 0x000fe200078ec0ff */
[----:B------:R-:W-:Y:S01]  /*0e10*/  IMAD.MOV R8, RZ, RZ, -R4 ;  /* 0x000000ffff087224 */ /* 0x000fe200078e0a04 */
[----:B------:R-:W-:Y:S02]  /*0e20*/  SEL R3, R3, R20, !P1 ;  /* 0x0000001403037207 */ /* 0x000fe40004800000 */
[----:B------:R-:W-:Y:S01]  /*0e30*/  LOP3.LUT R5, R10, R5, RZ, 0xc0, !PT ;  /* 0x000000050a057212 */ /* 0x000fe200078ec0ff */
[----:B------:R-:W-:Y:S02]  /*0e40*/  IMAD R4, R0, R4, R7 ;  /* 0x0000000400047224 */ /* 0x000fe400078e0207 */
[----:B--2---:R-:W-:-:S02]  /*0e50*/  IMAD R0, R8, R25, R14 ;  /* 0x0000001908007224 */ /* 0x004fc400078e020e */
[----:B---3--:R-:W-:Y:S02]  /*0e60*/  IMAD R3, R4, R26, R3 ;  /* 0x0000001a04037224 */ /* 0x008fe400078e0203 */
[----:B------:R-:W-:Y:S02]  /*0e70*/  IMAD.MOV.U32 R7, RZ, RZ, 0x1 ;  /* 0x00000001ff077424 */ /* 0x000fe400078e00ff */
[----:B------:R-:W-:-:S03]  /*0e80*/  IMAD R4, R0, R21, R5 ;  /* 0x0000001500047224 */ /* 0x000fc600078e0205 */
[----:B------:R-:W-:Y:S02]  /*0e90*/  PRMT R0, R7, 0x7610, R0 ;  /* 0x0000761007007816 */ /* 0x000fe40000000000 */
[----:B------:R-:W-:Y:S02]  /*0ea0*/  SEL R70, R4, R3, !P1 ;  /* 0x0000000304467207 */ /* 0x000fe40004800000 */
[----:B------:R-:W-:-:S07]  /*0eb0*/  SEL R71, R3, R4, !P1 ;  /* 0x0000000403477207 */ /* 0x000fce0004800000 */
.L_x_8:
[----:B------:R-:W-:-:S08]  /*0ec0*/  NOP ;  /* 0x0000000000007918 */ /* 0x000fd00000000000 */
[----:B------:R-:W0:Y:S02]  /*0ed0*/  USETMAXREG.TRY_ALLOC.CTAPOOL UP0, 0xe8 ;  /* 0x000000e8000079c8 */ /* 0x000e240008000600 */
[----:B0-----:R-:W-:-:S13]  /*0ee0*/  PLOP3.LUT P0, PT, PT, PT, UP0, 0x80, 0x0 ;  /* 0x000000000000781c */ /* 0x001fda0003f0f008 */
[----:B------:R-:W-:Y:S05]  /*0ef0*/  @!P0 BRA `(.L_x_8) ;  /* 0xfffffffc00f08947 */ /* 0x000fea000383ffff */
[----:B------:R-:W-:Y:S01]  /*0f00*/  ULDC.64 UR4, c[0x0][0x598] ;  /* 0x0001660000047ab9 */ /* 0x000fe20000000a00 */
[----:B------:R-:W-:Y:S01]  /*0f10*/  ULDC.64 UR40, c[0x0][0x208] ;  /* 0x0000820000287ab9 */ /* 0x000fe20000000a00 */
[----:B------:R-:W-:-:S04]  /*0f20*/  ISETP.NE.U32.AND P0, PT, RZ, UR4, PT ;  /* 0x00000004ff007c0c */ /* 0x000fc8000bf05070 */
[----:B------:R-:W-:-:S13]  /*0f30*/  ISETP.NE.AND.EX P0, PT, RZ, UR5, PT, P0 ;  /* 0x00000005ff007c0c */ /* 0x000fda000bf05300 */
[----:B------:R-:W-:Y:S05]  /*0f40*/  @!P0 BRA `(.L_x_11) ;  /* 0x00000000001c8947 */ /* 0x000fea0003800000 */
[----:B------:R-:W0:Y:S02]  /*0f50*/  LDC.64 R4, c[0x0][0x598] ;  /* 0x00016600ff047b82 */ /* 0x000e240000000a00 */
[----:B0-----:R-:W2:Y:S02]  /*0f60*/  LDG.E.64 R4, desc[UR40][R4.64] ;  /* 0x0000002804047981 */ /* 0x001ea4000c1e1b00 */
[----:B--2---:R-:W-:-:S04]  /*0f70*/  ISETP.NE.U32.AND P0, PT, R4, RZ, PT ;  /* 0x000000ff0400720c */ /* 0x004fc80003f05070 */
[----:B------:R-:W-:-:S13]  /*0f80*/  ISETP.NE.AND.EX P0, PT, R5, RZ, PT, P0 ;  /* 0x000000ff0500720c */ /* 0x000fda0003f05300 */
[----:B------:R-:W-:Y:S05]  /*0f90*/  @!P0 BRA `(.L_x_11) ;  /* 0x0000000000088947 */ /* 0x000fea0003800000 */
[----:B------:R0:W5:Y:S01]  /*0fa0*/  LD.E R23, desc[UR40][R4.64] ;  /* 0x0000002804177980 */ /* 0x000162000c101900 */
[----:B------:R-:W-:Y:S05]  /*0fb0*/  BRA `(.L_x_12) ;  /* 0x0000000000247947 */ /* 0x000fea0003800000 */
.L_x_11:
[----:B------:R-:W-:Y:S02]  /*0fc0*/  ULDC.64 UR4, c[0x0][0x588] ;  /* 0x0001620000047ab9 */ /* 0x000fe40000000a00 */
[----:B------:R-:W-:-:S04]  /*0fd0*/  ISETP.NE.U32.AND P0, PT, RZ, UR4, PT ;  /* 0x00000004ff007c0c */ /* 0x000fc8000bf05070 */
[----:B------:R-:W-:-:S13]  /*0fe0*/  ISETP.NE.AND.EX P0, PT, RZ, UR5, PT, P0 ;  /* 0x00000005ff007c0c */ /* 0x000fda000bf05300 */
[----:B------:R-:W-:Y:S05]  /*0ff0*/  @!P0 BRA `(.L_x_13) ;  /* 0x00000000000c8947 */ /* 0x000fea0003800000 */
[----:B------:R-:W0:Y:S02]  /*1000*/  LDC.64 R4, c[0x0][0x588] ;  /* 0x00016200ff047b82 */ /* 0x000e240000000a00 */
[----:B0-----:R1:W5:Y:S01]  /*1010*/  LDG.E R23, desc[UR40][R4.64] ;  /* 0x0000002804177981 */ /* 0x001362000c1e1900 */
[----:B------:R-:W-:Y:S05]  /*1020*/  BRA `(.L_x_12) ;  /* 0x0000000000087947 */ /* 0x000fea0003800000 */
.L_x_13:
[----:B------:R-:W-:Y:S02]  /*1030*/  ULDC UR4, c[0x0][0x580] ;  /* 0x0001600000047ab9 */ /* 0x000fe40000000800 */
[----:B------:R-:W-:-:S07]  /*1040*/  IMAD.U32 R23, RZ, RZ, UR4 ;  /* 0x00000004ff177e24 */ /* 0x000fce000f8e00ff */
.L_x_12:
[----:B------:R-:W-:Y:S02]  /*1050*/  ULDC.64 UR4, c[0x0][0x5a0] ;  /* 0x0001680000047ab9 */ /* 0x000fe40000000a00 */
[----:B------:R-:W-:-:S04]  /*1060*/  ISETP.NE.U32.AND P0, PT, RZ, UR4, PT ;  /* 0x00000004ff007c0c */ /* 0x000fc8000bf05070 */
[----:B------:R-:W-:-:S13]  /*1070*/  ISETP.NE.AND.EX P0, PT, RZ, UR5, PT, P0 ;  /* 0x00000005ff007c0c */ /* 0x000fda000bf05300 */
[----:B------:R-:W-:Y:S05]  /*1080*/  @!P0 BRA `(.L_x_14) ;  /* 0x00000000001c8947 */ /* 0x000fea0003800000 */
[----:B01----:R-:W0:Y:S02]  /*1090*/  LDC.64 R4, c[0x0][0x5a0] ;  /* 0x00016800ff047b82 */ /* 0x003e240000000a00 */
[----:B0-----:R-:W2:Y:S02]  /*10a0*/  LDG.E.64 R4, desc[UR40][R4.64] ;  /* 0x0000002804047981 */ /* 0x001ea4000c1e1b00 */
[----:B--2---:R-:W-:-:S04]  /*10b0*/  ISETP.NE.U32.AND P0, PT, R4, RZ, PT ;  /* 0x000000ff0400720c */ /* 0x004fc80003f05070 */
[----:B------:R-:W-:-:S13]  /*10c0*/  ISETP.NE.AND.EX P0, PT, R5, RZ, PT, P0 ;  /* 0x000000ff0500720c */ /* 0x000fda0003f05300 */
[----:B------:R-:W-:Y:S05]  /*10d0*/  @!P0 BRA `(.L_x_14) ;  /* 0x0000000000088947 */ /* 0x000fea0003800000 */
[----:B------:R0:W5:Y:S01]  /*10e0*/  LD.E R58, desc[UR40][R4.64] ;  /* 0x00000028043a7980 */ /* 0x000162000c101900 */
[----:B------:R-:W-:Y:S05]  /*10f0*/  BRA `(.L_x_15) ;  /* 0x0000000000247947 */ /* 0x000fea0003800000 */
.L_x_14:
[----:B------:R-:W-:Y:S02]  /*1100*/  ULDC.64 UR4, c[0x0][0x590] ;  /* 0x0001640000047ab9 */ /* 0x000fe40000000a00 */
[----:B------:R-:W-:-:S04]  /*1110*/  ISETP.NE.U32.AND P0, PT, RZ, UR4, PT ;  /* 0x00000004ff007c0c */ /* 0x000fc8000bf05070 */
[----:B------:R-:W-:-:S13]  /*1120*/  ISETP.NE.AND.EX P0, PT, RZ, UR5, PT, P0 ;  /* 0x00000005ff007c0c */ /* 0x000fda000bf05300 */
[----:B------:R-:W-:Y:S05]  /*1130*/  @!P0 BRA `(.L_x_16) ;  /* 0x00000000000c8947 */ /* 0x000fea0003800000 */
[----:B------:R-:W2:Y:S02]  /*1140*/  LDC.64 R58, c[0x0][0x590] ;  /* 0x00016400ff3a7b82 */ /* 0x000ea40000000a00 */
[----:B--2---:R2:W5:Y:S01]  /*1150*/  LDG.E R58, desc[UR40][R58.64] ;  /* 0x000000283a3a7981 */ /* 0x004562000c1e1900 */
[----:B------:R-:W-:Y:S05]  /*1160*/  BRA `(.L_x_15) ;  /* 0x0000000000087947 */ /* 0x000fea0003800000 */
.L_x_16:
[----:B------:R-:W-:Y:S02]  /*1170*/  ULDC UR4, c[0x0][0x584] ;  /* 0x0001610000047ab9 */ /* 0x000fe40000000800 */
[----:B------:R-:W-:-:S07]  /*1180*/  IMAD.U32 R58, RZ, RZ, UR4 ;  /* 0x00000004ff3a7e24 */ /* 0x000fce000f8e00ff */
.L_x_15:
[----:B------:R-:W-:-:S13]  /*1190*/  LOP3.LUT P0, RZ, R0, 0xff, RZ, 0xc0, !PT ;  /* 0x000000ff00ff7812 */ /* 0x000fda000780c0ff */
[----:B------:R-:W-:Y:S05]  /*11a0*/  @!P0 EXIT ;  /* 0x000000000000894d */ /* 0x000fea0003800000 */
[----:B------:R-:W3:Y:S01]  /*11b0*/  LDC R61, c[0x0][0x658] ;  /* 0x00019600ff3d7b82 */ /* 0x000ee20000000800 */
[----:B------:R-:W-:Y:S01]  /*11c0*/  ULDC.64 UR6, c[0x0][0x288] ;  /* 0x0000a20000067ab9 */ /* 0x000fe20000000a00 */
[----:B------:R-:W-:Y:S01]  /*11d0*/  LOP3.LUT R6, R6, 0x1, RZ, 0xc0, !PT ;  /* 0x0000000106067812 */ /* 0x000fe200078ec0ff */
[----:B------:R-:W-:Y:S01]  /*11e0*/  UIADD3 UR4, UR7, 0x7f, URZ ;  /* 0x0000007f07047890 */ /* 0x000fe2000fffe03f */
[----:B------:R-:W-:Y:S01]  /*11f0*/  SHF.R.U32.HI R0, RZ, 0x2, R63 ;  /* 0x00000002ff007819 */ /* 0x000fe2000001163f */
[----:B------:R-:W-:Y:S01]  /*1200*/  IMAD.U32 R3, RZ, RZ, UR6 ;  /* 0x00000006ff037e24 */ /* 0x000fe2000f8e00ff */
[----:B------:R-:W-:Y:S01]  /*1210*/  SHF.R.U32.HI R11, RZ, 0x1, R11 ;  /* 0x00000001ff0b7819 */ /* 0x000fe2000001160b */
[----:B------:R-:W-:Y:S01]  /*1220*/  USHF.R.S32.HI UR5, URZ, 0x1f, UR4 ;  /* 0x0000001f3f057899 */ /* 0x000fe20008011404 */
[----:B01----:R-:W0:Y:S01]  /*1230*/  LDC.64 R4, c[0x0][0x5c8] ;  /* 0x00017200ff047b82 */ /* 0x003e220000000a00 */
[----:B------:R-:W-:Y:S01]  /*1240*/  LOP3.LUT R62, R63, 0x3, RZ, 0xc0, !PT ;  /* 0x000000033f3e7812 */ /* 0x000fe200078ec0ff */
[----:B------:R-:W-:Y:S01]  /*1250*/  IMAD.SHL.U32 R7, R6, 0x40, RZ ;  /* 0x0000004006077824 */ /* 0x000fe200078e00ff */
[----:B------:R-:W-:Y:S01]  /*1260*/  LOP3.LUT R0, R0, 0x7, RZ, 0xc0, !PT ;  /* 0x0000000700007812 */ /* 0x000fe200078ec0ff */
[----:B------:R-:W-:Y:S01]  /*1270*/  ULEA.HI UR5, UR5, UR4, URZ, 0x7 ;  /* 0x0000000405057291 */ /* 0x000fe2000f8f383f */
[----:B------:R-:W-:Y:S01]  /*1280*/  LOP3.LUT R11, R11, 0x30, RZ, 0xc0, !PT ;  /* 0x000000300b0b7812 */ /* 0x000fe200078ec0ff */
[----:B------:R-:W-:Y:S01]  /*1290*/  IMAD R62, R62, -0x2, R3 ;  /* 0xfffffffe3e3e7824 */ /* 0x000fe200078e0203 */
[--C-:B------:R-:W-:Y:S01]  /*12a0*/  LOP3.LUT R56, R7, 0x40, R0.reuse, 0xe2, !PT ;  /* 0x0000004007387812 */ /* 0x100fe200078ee200 */
[----:B------:R-:W1:Y:S01]  /*12b0*/  LDC R65, c[0x0][0x600] ;  /* 0x00018000ff417b82 */ /* 0x000e620000000800 */
[----:B------:R-:W-:Y:S01]  /*12c0*/  IADD3 R3, RZ, -R11, -R0 ;  /* 0x8000000bff037210 */ /* 0x000fe20007ffe800 */
[----:B------:R-:W-:Y:S01]  /*12d0*/  IMAD.MOV.U32 R0, RZ, RZ, -0x1 ;  /* 0xffffffffff007424 */ /* 0x000fe200078e00ff */
[----:B------:R-:W-:Y:S01]  /*12e0*/  USHF.R.S32.HI UR43, URZ, 0x7, UR5 ;  /* 0x000000073f2b7899 */ /* 0x000fe20008011405 */
[----:B------:R-:W-:Y:S01]  /*12f0*/  IMAD.MOV.U32 R8, RZ, RZ, 0x1 ;  /* 0x00000001ff087424 */ /* 0x000fe200078e00ff */
[C---:B------:R-:W-:Y:S01]  /*1300*/  LOP3.LUT R64, R63.reuse, 0x80, RZ, 0xc0, !PT ;  /* 0x000000803f407812 */ /* 0x040fe200078ec0ff */
[----:B------:R-:W-:Y:S01]  /*1310*/  IMAD R3, R6, -0x40, R3 ;  /* 0xffffffc006037824 */ /* 0x000fe200078e0203 */
[----:B------:R-:W-:Y:S01]  /*1320*/  UISETP.LT.AND UP0, UPT, UR43, 0x1, UPT ;  /* 0x000000012b00788c */ /* 0x000fe2000bf01270 */
[----:B---3--:R-:W-:Y:S01]  /*1330*/  SHF.L.U32 R0, R0, R61, RZ ;  /* 0x0000003d00007219 */ /* 0x008fe200000006ff */
[----:B------:R-:W-:Y:S01]  /*1340*/  ULDC UR4, c[0x0][0x284] ;  /* 0x0000a10000047ab9 */ /* 0x000fe20000000800 */
[----:B------:R-:W-:Y:S01]  /*1350*/  LOP3.LUT R56, R56, R11, RZ, 0xfc, !PT ;  /* 0x0000000b38387212 */ /* 0x000fe200078efcff */
[----:B------:R-:W-:Y:S01]  /*1360*/  USEL UR44, UR43, 0x1, UP0 ;  /* 0x000000012b2c7887 */ /* 0x000fe20008000000 */
[----:B------:R-:W-:Y:S01]  /*1370*/  SHF.L.U32 R61, R8, R61, RZ ;  /* 0x0000003d083d7219 */ /* 0x000fe200000006ff */
[----:B------:R-:W-:Y:S01]  /*1380*/  IMAD.SHL.U32 R63, R63, 0x2, RZ ;  /* 0x000000023f3f7824 */ /* 0x000fe200078e00ff */
[----:B------:R-:W-:Y:S01]  /*1390*/  LOP3.LUT R68, R18, 0x1, RZ, 0xfc, !PT ;  /* 0x0000000112447812 */ /* 0x000fe200078efcff */
[----:B------:R-:W-:Y:S01]  /*13a0*/  VIADD R67, R3, UR4 ;  /* 0x0000000403437c36 */ /* 0x000fe20008000000 */
[C---:B0-----:R-:W-:Y:S01]  /*13b0*/  SHF.L.U64.HI R60, R4.reuse, 0x3, R5 ;  /* 0x00000003043c7819 */ /* 0x041fe20000010205 */
[----:B--2---:R-:W-:Y:S01]  /*13c0*/  IMAD.SHL.U32 R59, R4, 0x8, RZ ;  /* 0x00000008043b7824 */ /* 0x004fe200078e00ff */
[----:B------:R-:W-:Y:S01]  /*13d0*/  SHF.R.U32.HI R64, RZ, 0x7, R64 ;  /* 0x00000007ff407819 */ /* 0x000fe20000011640 */
[----:B------:R-:W-:Y:S01]  /*13e0*/  IMAD.MOV.U32 R57, RZ, RZ, RZ ;  /* 0x000000ffff397224 */ /* 0x000fe200078e00ff */
[----:B------:R-:W-:Y:S01]  /*13f0*/  LOP3.LUT R66, RZ, R0, RZ, 0x33, !PT ;  /* 0x00000000ff427212 */ /* 0x000fe200078e33ff */
[----:B------:R-:W-:Y:S01]  /*1400*/  UIADD3 UR44, UR43, -UR44, URZ ;  /* 0x8000002c2b2c7290 */ /* 0x000fe2000fffe03f */
[----:B------:R-:W-:Y:S01]  /*1410*/  UMOV UR36, URZ ;  /* 0x0000003f00247c82 */ /* 0x000fe20008000000 */
[----:B-1----:R-:W-:Y:S01]  /*1420*/  VIADD R65, R65, 0xffffffff ;  /* 0xffffffff41417836 */ /* 0x002fe20000000000 */
[----:B------:R-:W-:-:S09]  /*1430*/  UMOV UR42, URZ ;  /* 0x0000003f002a7c82 */ /* 0x000fd20008000000 */
.L_x_98:
[----:B0-----:R-:W0:Y:S01]  /*1440*/  SHFL.IDX PT, R0, R64, RZ, 0x1f ;  /* 0x00001fff40007589 */ /* 0x001e2200000e0000 */
[----:B-1----:R-:W1:Y:S01]  /*1450*/  S2UR UR7, SR_CgaCtaId ;  /* 0x00000000000779c3 */ /* 0x002e620000008800 */
[----:B------:R-:W-:Y:S01]  /*1460*/  UMOV UR6, 0x400 ;  /* 0x0000040000067882 */ /* 0x000fe20000000000 */
[----:B0-----:R-:W-:Y:S01]  /*1470*/  R2UR UR4, R0 ;  /* 0x00000000000472ca */ /* 0x001fe200000e0000 */
[----:B-1----:R-:W-:-:S12]  /*1480*/  ULEA UR6, UR7, UR6, 0x18 ;  /* 0x0000000607067291 */ /* 0x002fd8000f8ec03f */
[----:B------:R-:W-:-:S04]  /*1490*/  ULEA.HI UR5, UR4, UR4, URZ, 0x1 ;  /* 0x0000000404057291 */ /* 0x000fc8000f8f083f */
[----:B------:R-:W-:-:S04]  /*14a0*/  ULOP3.LUT UR5, UR5, 0x7fffe, URZ, 0xc0, !UPT ;  /* 0x0007fffe05057892 */ /* 0x000fc8000f8ec03f */
[----:B------:R-:W-:-:S03]  /*14b0*/  UIADD3 UR5, UR4, -UR5, URZ ;  /* 0x8000000504057290 */ /* 0x000fc6000fffe03f */
[----:B------:R-:W-:Y:S01]  /*14c0*/  ULDC UR4, c[0x0][0x28c] ;  /* 0x0000a30000047ab9 */ /* 0x000fe20000000800 */
[----:B------:R-:W-:Y:S01]  /*14d0*/  ULEA UR5, UR5, UR6, 0xd ;  /* 0x0000000605057291 */ /* 0x000fe2000f8e683f */
[----:B------:R-:W-:-:S03]  /*14e0*/  ISETP.LT.AND P0, PT, RZ, UR4, PT ;  /* 0x00000004ff007c0c */ /* 0x000fc6000bf01270 */
[----:B------:R-:W-:-:S04]  /*14f0*/  UIADD3 UR5, UR5, 0x100, URZ ;  /* 0x0000010005057890 */ /* 0x000fc8000fffe03f */
[----:B------:R-:W-:-:S04]  /*1500*/  USHF.R.U32.HI UR5, URZ, 0x4, UR5 ;  /* 0x000000043f057899 */ /* 0x000fc80008011605 */
[----:B------:R-:W-:-:S04]  /*1510*/  ULOP3.LUT UR5, UR5, 0x3fff, URZ, 0xc0, !UPT ;  /* 0x00003fff05057892 */ /* 0x000fc8000f8ec03f */
[----:B------:R-:W-:Y:S01]  /*1520*/  ULOP3.LUT UR45, UR5, 0x10000, URZ, 0xfc, !UPT ;  /* 0x00010000052d7892 */ /* 0x000fe2000f8efc3f */
[----:B---345:R-:W-:Y:S11]  /*1530*/  @P0 BRA `(.L_x_17) ;  /* 0x0000000000400947 */ /* 0x038ff60003800000 */
[----:B------:R-:W-:Y:S01]  /*1540*/  MOV R0, 0x0 ;  /* 0x0000000000007802 */ /* 0x000fe20000000f00 */
[----:B------:R-:W-:Y:S01]  /*1550*/  ULDC.64 UR4, c[0x4][0x68] ;  /* 0x01001a0000047ab9 */ /* 0x000fe20000000a00 */
[----:B------:R-:W-:Y:S01]  /*1560*/  ULDC.64 UR6, c[0x4][0x8] ;  /* 0x0100020000067ab9 */ /* 0x000fe20000000a00 */
[----:B------:R-:W-:Y:S01]  /*1570*/  IMAD.U32 R4, RZ, RZ, UR4 ;  /* 0x00000004ff047e24 */ /* 0x000fe2000f8e00ff */
[----:B------:R0:W1:Y:S01]  /*1580*/  LDC.64 R14, c[0x4][R0] ;  /* 0x01000000000e7b82 */ /* 0x0000620000000a00 */
[----:B------:R-:W-:Y:S01]  /*1590*/  IMAD.U32 R5, RZ, RZ, UR5 ;  /* 0x00000005ff057e24 */ /* 0x000fe2000f8e00ff */
[----:B------:R-:W-:Y:S01]  /*15a0*/  ULDC.64 UR4, c[0x4][0x70] ;  /* 0x01001c0000047ab9 */ /* 0x000fe20000000a00 */
[----:B------:R-:W-:Y:S02]  /*15b0*/  IMAD.U32 R10, RZ, RZ, UR6 ;  /* 0x00000006ff0a7e24 */ /* 0x000fe4000f8e00ff */
[----:B------:R-:W-:Y:S02]  /*15c0*/  IMAD.U32 R6, RZ, RZ, UR4 ;  /* 0x00000004ff067e24 */ /* 0x000fe4000f8e00ff */
[----:B------:R-:W-:-:S02]  /*15d0*/  IMAD.U32 R7, RZ, RZ, UR5 ;  /* 0x00000005ff077e24 */ /* 0x000fc4000f8e00ff */
[----:B------:R-:W-:Y:S02]  /*15e0*/  IMAD.U32 R11, RZ, RZ, UR7 ;  /* 0x00000007ff0b7e24 */ /* 0x000fe4000f8e00ff */
[----:B------:R-:W-:Y:S02]  /*15f0*/  IMAD.MOV.U32 R8, RZ, RZ, 0x1e1 ;  /* 0x000001e1ff087424 */ /* 0x000fe400078e00ff */
[----:B------:R-:W-:Y:S02]  /*1600*/  IMAD.MOV.U32 R12, RZ, RZ, 0x1 ;  /* 0x00000001ff0c7424 */ /* 0x000fe400078e00ff */
[----:B0-----:R-:W-:-:S07]  /*1610*/  IMAD.MOV.U32 R13, RZ, RZ, RZ ;  /* 0x000000ffff0d7224 */ /* 0x001fce00078e00ff */
[----:B------:R-:W-:-:S07]  /*1620*/  LEPC R20, `(.L_x_17) ;  /* 0x000000001014794e */ /* 0x000fce0000000000 */
[----:B-1---5:R-:W-:Y:S05]  /*1630*/  CALL.ABS.NOINC R14 ;  /* 0x000000000e007343 */ /* 0x022fea0003c00000 */
.L_x_17:
[----:B------:R-:W-:-:S13]  /*1640*/  ISETP.NE.AND P0, PT, R68, 0x3, PT ;  /* 0x000000034400780c */ /* 0x000fda0003f05270 */
[----:B------:R-:W-:Y:S05]  /*1650*/  @!P0 BRA `(.L_x_18) ;  /* 0x0000000000048947 */ /* 0x000fea0003800000 */
[----:B------:R-:W-:Y:S01]  /*1660*/  BPT.TRAP 0x1 ;  /* 0x000000040000795c */ /* 0x000fe20000300000 */
.L_x_18:
[----:B------:R-:W0:Y:S01]  /*1670*/  S2UR UR5, SR_CgaCtaId ;  /* 0x00000000000579c3 */ /* 0x000e220000008800 */
[----:B------:R-:W-:Y:S01]  /*1680*/  UMOV UR4, 0x400 ;  /* 0x0000040000047882 */ /* 0x000fe20000000000 */
[----:B------:R-:W-:Y:S02]  /*1690*/  IMAD.U32 R0, RZ, RZ, UR36 ;  /* 0x00000024ff007e24 */ /* 0x000fe4000f8e00ff */
[----:B------:R-:W-:-:S03]  /*16a0*/  IMAD.U32 R3, RZ, RZ, UR42 ;  /* 0x0000002aff037e24 */ /* 0x000fc6000f8e00ff */
[----:B------:R-:W-:Y:S01]  /*16b0*/  SHF.L.U32 R0, R0, 0x1f, RZ ;  /* 0x0000001f00007819 */ /* 0x000fe200000006ff */
[----:B0-----:R-:W-:-:S06]  /*16c0*/  ULEA UR4, UR5, UR4, 0x18 ;  /* 0x0000000405047291 */ /* 0x001fcc000f8ec03f */
[----:B------:R-:W-:-:S04]  /*16d0*/  IMAD.U32 R6, RZ, RZ, UR4 ;  /* 0x00000004ff067e24 */ /* 0x000fc8000f8e00ff */
[----:B------:R-:W-:-:S04]  /*16e0*/  IMAD R3, R3, 0x8, R6 ;  /* 0x0000000803037824 */ /* 0x000fc800078e0206 */
[----:B------:R0:W1:Y:S01]  /*16f0*/  SYNCS.PHASECHK.TRANS64.TRYWAIT P1, [R3+URZ], R0 ;  /* 0x00000000030075a7 */ /* 0x000062000802017f */
[----:B------:R-:W-:Y:S05]  /*1700*/  @!P0 BRA `(.L_x_19) ;  /* 0x0000000000048947 */ /* 0x000fea0003800000 */
[----:B------:R-:W-:Y:S01]  /*1710*/  BPT.TRAP 0x1 ;  /* 0x000000040000795c */ /* 0x000fe20000300000 */
.L_x_19:
[----:B------:R-:W-:-:S05]  /*1720*/  IMAD.U32 R4, RZ, RZ, UR44 ;  /* 0x0000002cff047e24 */ /* 0x000fca000f8e00ff */
[----:B------:R-:W-:Y:S01]  /*1730*/  ISETP.GE.AND P2, PT, R4, 0x1, PT ;  /* 0x000000010400780c */ /* 0x000fe20003f46270 */
[----:B-1----:R-:W-:-:S12]  /*1740*/  @P1 BRA `(.L_x_20) ;  /* 0x0000000000081947 */ /* 0x002fd80003800000 */
[----:B------:R-:W1:Y:S02]  /*1750*/  SYNCS.PHASECHK.TRANS64.TRYWAIT P1, [R3+URZ], R0 ;  /* 0x00000000030075a7 */ /* 0x000e64000802017f */
[----:B-1----:R-:W-:Y:S05]  /*1760*/  @!P1 BRA `(.L_x_21) ;  /* 0x0000005000e89947 */ /* 0x002fea0003800000 */
.L_x_20:
[----:B------:R-:W-:Y:S05]  /*1770*/  WARPSYNC.ALL ;  /* 0x0000000000007948 */ /* 0x000fea0003800000 */
[----:B------:R-:W-:Y:S01]  /*1780*/  R2UR UR4, R6 ;  /* 0x00000000060472ca */ /* 0x000fe200000e0000 */
[----:B------:R-:W-:Y:S01]  /*1790*/  ULEA UR8, UR42, UR45, 0xc ;  /* 0x0000002d2a087291 */ /* 0x000fe2000f8e603f */
[----:B------:R-:W-:Y:S01]  /*17a0*/  WARPGROUP.ARRIVE ;  /* 0x00000000000079c5 */ /* 0x000fe20000000000 */
[----:B------:R-:W-:Y:S01]  /*17b0*/  UMOV UR9, 0x40000040 ;  /* 0x4000004000097882 */ /* 0x000fe20000000000 */
[----:B------:R-:W-:Y:S01]  /*17c0*/  UMOV UR11, 0x40000040 ;  /* 0x40000040000b7882 */ /* 0x000fe20000000000 */
[----:B------:R-:W-:Y:S01]  /*17d0*/  UIADD3 UR12, UR8, 0x2, URZ ;  /* 0x00000002080c7890 */ /* 0x000fe2000fffe03f */
[----:B------:R-:W-:Y:S01]  /*17e0*/  UMOV UR13, 0x40000040 ;  /* 0x40000040000d7882 */ /* 0x000fe20000000000 */
[----:B------:R-:W-:-:S06]  /*17f0*/  UMOV UR15, 0x40000040 ;  /* 0x40000040000f7882 */ /* 0x000fcc0000000000 */
[----:B------:R-:W-:-:S04]  /*1800*/  UIADD3 UR4, UR4, 0x20100, URZ ;  /* 0x0002010004047890 */ /* 0x000fc8000fffe03f */
[----:B------:R-:W-:-:S04]  /*1810*/  USHF.R.U32.HI UR4, URZ, 0x4, UR4 ;  /* 0x000000043f047899 */ /* 0x000fc80008011604 */
[----:B------:R-:W-:-:S04]  /*1820*/  ULOP3.LUT UR4, UR4, 0x3fff, URZ, 0xc0, !UPT ;  /* 0x00003fff04047892 */ /* 0x000fc8000f8ec03f */
[----:B------:R-:W-:-:S04]  /*1830*/  ULOP3.LUT UR4, UR4, 0x10000, URZ, 0xfc, !UPT ;  /* 0x0001000004047892 */ /* 0x000fc8000f8efc3f */
[----:B------:R-:W-:-:S04]  /*1840*/  ULEA UR6, UR42, UR4, 0xb ;  /* 0x000000042a067291 */ /* 0x000fc8000f8e583f */
[----:B------:R-:W-:-:S03]  /*1850*/  UIADD3 UR14, UR6, 0x2, URZ ;  /* 0x00000002060e7890 */ /* 0x000fc6000fffe03f */
[----:B------:R-:W-:Y:S02]  /*1860*/  UMOV UR10, UR6 ;  /* 0x00000006000a7c82 */ /* 0x000fe40008000000 */
[----:B------:R-:W-:Y:S01]  /*1870*/  HGMMA.64x64x8.F32.TF32 R24, gdesc[UR8], RZ, !UPT, gsb0 ;  /* 0x04e00000081879f0 */ /* 0x000fe2000c0028ff */
[----:B------:R-:W-:Y:S01]  /*1880*/  UIADD3 UR10, UR6, 0x606, URZ ;  /* 0x00000606060a7890 */ /* 0x000fe2000fffe03f */
[----:B------:R-:W-:Y:S01]  /*1890*/  UMOV UR9, 0x40000040 ;  /* 0x4000004000097882 */ /* 0x000fe20000000000 */
[----:B------:R-:W-:Y:S01]  /*18a0*/  UMOV UR11, 0x40000040 ;  /* 0x40000040000b7882 */ /* 0x000fe20000000000 */
[----:B------:R-:W-:Y:S02]  /*18b0*/  WARPGROUP.DEPBAR.LE gsb0, 0x0 ;  /* 0x00008000000079c5 */ /* 0x000fe40000010000 */
[----:B------:R-:W-:-:S06]  /*18c0*/  WARPGROUP.ARRIVE ;  /* 0x00000000000079c5 */ /* 0x000fcc0000000000 */
[----:B------:R-:W-:Y:S01]  /*18d0*/  HGMMA.64x64x8.F32.TF32 R24, gdesc[UR12], R24, gsb0 ;  /* 0x04e000000c1879f0 */ /* 0x000fe20008002818 */
[----:B------:R-:W-:Y:S02]  /*18e0*/  UIADD3 UR12, UR8, 0x4, URZ ;  /* 0x00000004080c7890 */ /* 0x000fe4000fffe03f */
        /* <DEDUP_REMOVED lines=87> */
[----:B------:R-:W-:Y:S01]  /*1e60*/  UIADD3 UR8, UR8, 0xc06, URZ ;  /* 0x00000c0608087890 */ /* 0x000fe2000fffe03f */
[----:B------:R-:W-:Y:S02]  /*1e70*/  WARPGROUP.DEPBAR.LE gsb0, 0x0 ;  /* 0x00008000000079c5 */ /* 0x000fe40000010000 */
[----:B------:R-:W-:-:S06]  /*1e80*/  WARPGROUP.ARRIVE ;  /* 0x00000000000079c5 */ /* 0x000fcc0000000000 */
[----:B------:R-:W-:Y:S03]  /*1e90*/  HGMMA.64x64x8.F32.TF32 R24, gdesc[UR12], R24, gsb0 ;  /* 0x04e000000c1879f0 */ /* 0x000fe60008002818 */
[----:B------:R-:W-:Y:S02]  /*1ea0*/  WARPGROUP.DEPBAR.LE gsb0, 0x0 ;  /* 0x00008000000079c5 */ /* 0x000fe40000010000 */
[----:B------:R-:W-:-:S06]  /*1eb0*/  WARPGROUP.ARRIVE ;  /* 0x00000000000079c5 */ /* 0x000fcc0000000000 */
[----:B------:R-:W-:Y:S03]  /*1ec0*/  HGMMA.64x64x8.F32.TF32 R24, gdesc[UR8], R24, gsb0 ;  /* 0x04e00000081879f0 */ /* 0x000fe60008002818 */
[----:B------:R-:W-:Y:S02]  /*1ed0*/  WARPGROUP.DEPBAR.LE gsb0, 0x0 ;  /* 0x00008000000079c5 */ /* 0x000fe40000010000 */
[----:B------:R-:W-:Y:S05]  /*1ee0*/  @!P2 BRA `(.L_x_22) ;  /* 0x000000080078a947 */ /* 0x000fea0003800000 */
[----:B------:R-:W-:Y:S01]  /*1ef0*/  UIADD3 UR5, UR42, 0x1, URZ ;  /* 0x000000012a057890 */ /* 0x000fe2000fffe03f */
[----:B01----:R-:W-:Y:S02]  /*1f00*/  IMAD.U32 R0, RZ, RZ, UR44 ;  /* 0x0000002cff007e24 */ /* 0x003fe4000f8e00ff */
[----:B------:R-:W-:Y:S01]  /*1f10*/  IMAD.U32 R3, RZ, RZ, UR42 ;  /* 0x0000002aff037e24 */ /* 0x000fe2000f8e00ff */
[----:B------:R-:W-:-:S04]  /*1f20*/  UISETP.NE.AND UP0, UPT, UR5, 0x2, UPT ;  /* 0x000000020500788c */ /* 0x000fc8000bf05270 */
[----:B------:R-:W-:Y:S02]  /*1f30*/  USEL UR6, URZ, 0x1, UP0 ;  /* 0x000000013f067887 */ /* 0x000fe40008000000 */
[----:B------:R-:W-:Y:S02]  /*1f40*/  USEL UR5, UR5, URZ, UP0 ;  /* 0x0000003f05057287 */ /* 0x000fe40008000000 */
[----:B------:R-:W-:-:S06]  /*1f50*/  ULOP3.LUT UR6, UR36, UR6, URZ, 0x3c, !UPT ;  /* 0x0000000624067292 */ /* 0x000fcc000f8e3c3f */
[----:B------:R-:W-:-:S07]  /*1f60*/  IMAD.U32 R7, RZ, RZ, UR6 ;  /* 0x00000006ff077e24 */ /* 0x000fce000f8e00ff */
.L_x_29:
[----:B------:R-:W-:Y:S05]  /*1f70*/  @!P0 BRA `(.L_x_23) ;  /* 0x0000000000048947 */ /* 0x000fea0003800000 */
[----:B------:R-:W-:Y:S01]  /*1f80*/  BPT.TRAP 0x1 ;  /* 0x000000040000795c */ /* 0x000fe20000300000 */
.L_x_23:
[----:B------:R-:W0:Y:S01]  /*1f90*/  S2UR UR7, SR_CgaCtaId ;  /* 0x00000000000779c3 */ /* 0x000e220000008800 */
[----:B------:R-:W-:Y:S01]  /*1fa0*/  UMOV UR6, 0x400 ;  /* 0x0000040000067882 */ /* 0x000fe20000000000 */
[----:B------:R-:W-:Y:S01]  /*1fb0*/  IMAD.U32 R5, RZ, RZ, UR5 ;  /* 0x00000005ff057e24 */ /* 0x000fe2000f8e00ff */
[----:B------:R-:W-:Y:S01]  /*1fc0*/  SHF.L.U32 R4, R7, 0x1f, RZ ;  /* 0x0000001f07047819 */ /* 0x000fe200000006ff */
[----:B0-----:R-:W-:-:S06]  /*1fd0*/  ULEA UR6, UR7, UR6, 0x18 ;  /* 0x0000000607067291 */ /* 0x001fcc000f8ec03f */
[----:B------:R-:W-:-:S04]  /*1fe0*/  IMAD.U32 R6, RZ, RZ, UR6 ;  /* 0x00000006ff067e24 */ /* 0x000fc8000f8e00ff */
[----:B------:R-:W-:-:S04]  /*1ff0*/  IMAD R5, R5, 0x8, R6 ;  /* 0x0000000805057824 */ /* 0x000fc800078e0206 */
[----:B------:R0:W1:Y:S01]  /*2000*/  SYNCS.PHASECHK.TRANS64.TRYWAIT P1, [R5+URZ], R4 ;  /* 0x00000004050075a7 */ /* 0x000062000802017f */
[----:B------:R-:W-:Y:S05]  /*2010*/  @!P0 BRA `(.L_x_24) ;  /* 0x0000000000048947 */ /* 0x000fea0003800000 */
[----:B------:R-:W-:Y:S01]  /*2020*/  BPT.TRAP 0x1 ;  /* 0x000000040000795c */ /* 0x000fe20000300000 */
.L_x_24:
[----:B-1----:R-:W-:Y:S05]  /*2030*/  @P1 BRA `(.L_x_25) ;  /* 0x0000000000081947 */ /* 0x002fea0003800000 */
[----:B------:R-:W1:Y:S02]  /*2040*/  SYNCS.PHASECHK.TRANS64.TRYWAIT P1, [R5+URZ], R4 ;  /* 0x00000004050075a7 */ /* 0x000e64000802017f */
[----:B-1----:R-:W-:Y:S05]  /*2050*/  @!P1 BRA `(.L_x_26) ;  /* 0x0000004800c09947 */ /* 0x002fea0003800000 */
.L_x_25:
[----:B------:R-:W-:Y:S01]  /*2060*/  ULEA UR8, UR5, UR4, 0xb ;  /* 0x0000000405087291 */ /* 0x000fe2000f8e583f */
[----:B------:R-:W-:Y:S01]  /*2070*/  WARPGROUP.ARRIVE ;  /* 0x00000000000079c5 */ /* 0x000fe20000000000 */
[----:B------:R-:W-:Y:S01]  /*2080*/  ULEA UR6, UR5, UR45, 0xc ;  /* 0x0000002d05067291 */ /* 0x000fe2000f8e603f */
[----:B------:R-:W-:Y:S01]  /*2090*/  UMOV UR15, 0x40000040 ;  /* 0x40000040000f7882 */ /* 0x000fe20000000000 */
[----:B------:R-:W-:Y:S01]  /*20a0*/  UMOV UR13, 0x40000040 ;  /* 0x40000040000d7882 */ /* 0x000fe20000000000 */
[----:B------:R-:W-:Y:S02]  /*20b0*/  UIADD3 UR10, UR8, 0x606, URZ ;  /* 0x00000606080a7890 */ /* 0x000fe4000fffe03f */
[----:B------:R-:W-:Y:S02]  /*20c0*/  UMOV UR14, UR8 ;  /* 0x00000008000e7c82 */ /* 0x000fe40008000000 */
[----:B------:R-:W-:Y:S01]  /*20d0*/  UMOV UR12, UR6 ;  /* 0x00000006000c7c82 */ /* 0x000fe20008000000 */
[----:B------:R-:W-:Y:S01]  /*20e0*/  UMOV UR11, 0x40000040 ;  /* 0x40000040000b7882 */ /* 0x000fe20000000000 */
[----:B------:R-:W-:Y:S01]  /*20f0*/  HGMMA.64x64x8.F32.TF32 R24, gdesc[UR12], R24, gsb0 ;  /* 0x04e000000c1879f0 */ /* 0x000fe20008002818 */
[----:B------:R-:W-:-:S02]  /*2100*/  UIADD3 UR14, UR8, 0x2, URZ ;  /* 0x00000002080e7890 */ /* 0x000fc4000fffe03f */
[----:B------:R-:W-:Y:S01]  /*2110*/  UIADD3 UR12, UR6, 0x2, URZ ;  /* 0x00000002060c7890 */ /* 0x000fe2000fffe03f */
[----:B------:R-:W-:Y:S01]  /*2120*/  UMOV UR15, 0x40000040 ;  /* 0x40000040000f7882 */ /* 0x000fe20000000000 */
        /* <DEDUP_REMOVED lines=102> */
[----:B------:R-:W-:Y:S01]  /*2790*/  BPT.TRAP 0x1 ;  /* 0x000000040000795c */ /* 0x000fe20000300000 */
.L_x_27:
[----:B------:R-:W-:-:S13]  /*27a0*/  ISETP.NE.AND P1, PT, R22, RZ, PT ;  /* 0x000000ff1600720c */ /* 0x000fda0003f25270 */
[----:B01----:R-:W-:-:S04]  /*27b0*/  @P1 IMAD R4, R3, 0x8, R6 ;  /* 0x0000000803041824 */ /* 0x003fc800078e0206 */
[----:B------:R-:W-:-:S05]  /*27c0*/  @P1 VIADD R4, R4, 0x10 ;  /* 0x0000001004041836 */ /* 0x000fca0000000000 */
[----:B------:R-:W-:-:S04]  /*27d0*/  @P1 PRMT R4, R19, 0x654, R4 ;  /* 0x0000065413041816 */ /* 0x000fc80000000004 */
[----:B------:R0:W-:Y:S01]  /*27e0*/  @P1 SYNCS.ARRIVE.TRANS64.RED.A1T0 RZ, [R4+URZ], RZ ;  /* 0x000000ff04ff19a7 */ /* 0x0001e2000810043f */
[----:B------:R-:W-:-:S13]  /*27f0*/  ISETP.GT.U32.AND P1, PT, R18, 0x1, PT ;  /* 0x000000011200780c */ /* 0x000fda0003f24070 */
[----:B0-----:R-:W-:Y:S05]  /*2800*/  @P1 BRA `(.L_x_28) ;  /* 0x0000000000041947 */ /* 0x001fea0003800000 */
[----:B------:R-:W-:Y:S01]  /*2810*/  BPT.TRAP 0x1 ;  /* 0x000000040000795c */ /* 0x000fe20000300000 */
.L_x_28:
[----:B------:R-:W-:Y:S01]  /*2820*/  UIADD3 UR5, UR5, 0x1, URZ ;  /* 0x0000000105057890 */ /* 0x000fe2000fffe03f */
[C---:B------:R-:W-:Y:S01]  /*2830*/  ISETP.GT.AND P2, PT, R0.reuse, 0x1, PT ;  /* 0x000000010000780c */ /* 0x040fe20003f44270 */
[----:B------:R-:W-:Y:S02]  /*2840*/  VIADD R3, R3, 0x1 ;  /* 0x0000000103037836 */ /* 0x000fe40000000000 */
[----:B------:R-:W-:Y:S01]  /*2850*/  UISETP.NE.AND UP0, UPT, UR5, 0x2, UPT ;  /* 0x000000020500788c */ /* 0x000fe2000bf05270 */
[----:B------:R-:W-:Y:S02]  /*2860*/  VIADD R0, R0, 0xffffffff ;  /* 0xffffffff00007836 */ /* 0x000fe40000000000 */
[C---:B------:R-:W-:Y:S01]  /*2870*/  ISETP.NE.AND P1, PT, R3.reuse, 0x2, PT ;  /* 0x000000020300780c */ /* 0x040fe20003f25270 */
[----:B------:R-:W-:Y:S02]  /*2880*/  USEL UR6, URZ, 0x1, UP0 ;  /* 0x000000013f067887 */ /* 0x000fe40008000000 */
[----:B------:R-:W-:Y:S01]  /*2890*/  USEL UR5, UR5, URZ, UP0 ;  /* 0x0000003f05057287 */ /* 0x000fe20008000000 */
[----:B------:R-:W-:-:S03]  /*28a0*/  SEL R3, R3, RZ, P1 ;  /* 0x000000ff03037207 */ /* 0x000fc60000800000 */
[----:B------:R-:W-:Y:S01]  /*28b0*/  LOP3.LUT R7, R7, UR6, RZ, 0x3c, !PT ;  /* 0x0000000607077c12 */ /* 0x000fe2000f8e3cff */
[----:B------:R-:W-:Y:S07]  /*28c0*/  @P2 BRA `(.L_x_29) ;  /* 0xfffffff400a82947 */ /* 0x000fee000383ffff */
.L_x_22:
[----:B01----:R-:W0:Y:S02]  /*28d0*/  LDC R0, c[0x0][0x28c] ;  /* 0x0000a300ff007b82 */ /* 0x003e240000000800 */
[----:B0-----:R-:W-:-:S13]  /*28e0*/  ISETP.GE.AND P1, PT, R0, 0x1, PT ;  /* 0x000000010000780c */ /* 0x001fda0003f26270 */
[----:B------:R-:W-:Y:S05]  /*28f0*/  @!P1 BRA `(.L_x_30) ;  /* 0x0000000000389947 */ /* 0x000fea0003800000 */
[----:B------:R-:W-:Y:S05]  /*2900*/  @!P0 BRA `(.L_x_31) ;  /* 0x0000000000048947 */ /* 0x000fea0003800000 */
[----:B------:R-:W-:Y:S01]  /*2910*/  BPT.TRAP 0x1 ;  /* 0x000000040000795c */ /* 0x000fe20000300000 */
.L_x_31:
[----:B------:R-:W-:-:S13]  /*2920*/  ISETP.NE.AND P0, PT, R22, RZ, PT ;  /* 0x000000ff1600720c */ /* 0x000fda0003f05270 */
[----:B------:R-:W-:-:S05]  /*2930*/  VOTEU.ANY UP0, P0 ;  /* 0x00000000003f7886 */ /* 0x000fca0000000100 */
[----:B------:R-:W-:-:S06]  /*2940*/  @UP0 UIADD3 UR4, UR44, UR42, URZ ;  /* 0x0000002a2c040290 */ /* 0x000fcc000fffe03f */
[----:B------:R-:W-:-:S04]  /*2950*/  IMAD.U32 R0, RZ, RZ, UR4 ;  /* 0x00000004ff007e24 */ /* 0x000fc8000f8e00ff */
[----:B------:R-:W-:-:S05]  /*2960*/  @P0 IMAD.SHL.U32 R0, R0, 0x8, RZ ;  /* 0x0000000800000824 */ /* 0x000fca00078e00ff */
[----:B------:R-:W-:-:S04]  /*2970*/  @P0 LOP3.LUT R0, R0, 0x8, RZ, 0xc0, !PT ;  /* 0x0000000800000812 */ /* 0x000fc800078ec0ff */
[----:B------:R-:W-:-:S04]  /*2980*/  @P0 IADD3 R0, R6, 0x10, R0 ;  /* 0x0000001006000810 */ /* 0x000fc80007ffe000 */
[----:B------:R-:W-:-:S04]  /*2990*/  @P0 PRMT R0, R19, 0x654, R0 ;  /* 0x0000065413000816 */ /* 0x000fc80000000000 */
[----:B------:R0:W-:Y:S01]  /*29a0*/  @P0 SYNCS.ARRIVE.TRANS64.RED.A1T0 RZ, [R0+URZ], RZ ;  /* 0x000000ff00ff09a7 */ /* 0x0001e2000810043f */
[----:B------:R-:W-:-:S13]  /*29b0*/  ISETP.GT.U32.AND P0, PT, R18, 0x1, PT ;  /* 0x000000011200780c */ /* 0x000fda0003f04070 */
[----:B0-----:R-:W-:Y:S05]  /*29c0*/  @P0 BRA `(.L_x_30) ;  /* 0x0000000000040947 */ /* 0x001fea0003800000 */
[----:B------:R-:W-:Y:S01]  /*29d0*/  BPT.TRAP 0x1 ;  /* 0x000000040000795c */ /* 0x000fe20000300000 */
.L_x_30:
[----:B------:R-:W-:Y:S01]  /*29e0*/  IMAD.SHL.U32 R6, R70, 0x40, RZ ;  /* 0x0000004046067824 */ /* 0x000fe200078e00ff */
[----:B------:R-:W-:Y:S01]  /*29f0*/  ULDC UR6, c[0x0][0x288] ;  /* 0x0000a20000067ab9 */ /* 0x000fe20000000800 */
[----:B------:R-:W-:Y:S01]  /*2a00*/  SHF.R.S32.HI R9, RZ, 0x1f, R69 ;  /* 0x0000001fff097819 */ /* 0x000fe20000011445 */
[C---:B------:R-:W-:Y:S01]  /*2a10*/  IMAD.SHL.U32 R8, R71.reuse, 0x80, RZ ;  /* 0x0000008047087824 */ /* 0x040fe200078e00ff */
[----:B------:R-:W-:Y:S01]  /*2a20*/  ULDC.64 UR4, c[0x0][0x5d0] ;  /* 0x0001740000047ab9 */ /* 0x000fe20000000a00 */
[C---:B------:R-:W-:Y:S01]  /*2a30*/  LOP3.LUT R10, R6.reuse, 0x6, R63, 0xf8, !PT ;  /* 0x00000006060a7812 */ /* 0x040fe200078ef83f */
[----:B------:R-:W-:Y:S01]  /*2a40*/  IMAD.WIDE R70, R71, 0x80, R56 ;  /* 0x0000008047467825 */ /* 0x000fe200078e0238 */
[----:B------:R-:W-:Y:S01]  /*2a50*/  ISETP.GE.AND P0, PT, R6, UR6, PT ;  /* 0x0000000606007c0c */ /* 0x000fe2000bf06270 */
[----:B------:R-:W-:Y:S01]  /*2a60*/  ULDC UR6, c[0x0][0x284] ;  /* 0x0000a10000067ab9 */ /* 0x000fe20000000800 */
[----:B------:R-:W-:Y:S01]  /*2a70*/  SHF.R.S32.HI R11, RZ, 0x1f, R10 ;  /* 0x0000001fff0b7819 */ /* 0x000fe2000001140a */
[----:B------:R-:W-:Y:S01]  /*2a80*/  IMAD R0, R9, UR4, RZ ;  /* 0x0000000409007c24 */ /* 0x000fe2000f8e02ff */
[----:B------:R-:W-:-:S03]  /*2a90*/  ISETP.GE.OR P0, PT, R8, UR6, P0 ;  /* 0x0000000608007c0c */ /* 0x000fc60008706670 */
[C---:B------:R-:W-:Y:S02]  /*2aa0*/  IMAD R3, R69.reuse, UR5, R0 ;  /* 0x0000000545037c24 */ /* 0x040fe4000f8e0200 */
[----:B------:R-:W-:Y:S01]  /*2ab0*/  IMAD.WIDE.U32 R4, R69, UR4, R10 ;  /* 0x0000000445047c25 */ /* 0x000fe2000f8e000a */
[----:B------:R-:W-:-:S03]  /*2ac0*/  ULDC.64 UR4, c[0x0][0x5c8] ;  /* 0x0001720000047ab9 */ /* 0x000fc60000000a00 */
[----:B------:R-:W-:Y:S02]  /*2ad0*/  IMAD R7, R71, UR4, RZ ;  /* 0x0000000447077c24 */ /* 0x000fe4000f8e02ff */
[----:B------:R-:W-:Y:S02]  /*2ae0*/  IMAD.IADD R5, R5, 0x1, R3 ;  /* 0x0000000105057824 */ /* 0x000fe400078e0203 */
[C---:B------:R-:W-:Y:S02]  /*2af0*/  IMAD R7, R70.reuse, UR5, R7 ;  /* 0x0000000546077c24 */ /* 0x040fe4000f8e0207 */
[----:B------:R-:W-:-:S04]  /*2b00*/  IMAD.WIDE.U32 R72, R70, UR4, R4 ;  /* 0x0000000446487c25 */ /* 0x000fc8000f8e0004 */
[----:B------:R-:W-:Y:S01]  /*2b10*/  IMAD.MOV.U32 R0, RZ, RZ, -0x1 ;  /* 0xffffffffff007424 */ /* 0x000fe200078e00ff */
[----:B------:R-:W-:Y:S06]  /*2b20*/  @P0 BRA `(.L_x_32) ;  /* 0x0000002000780947 */ /* 0x000fec0003800000 */
[----:B-----5:R-:W-:Y:S01]  /*2b30*/  FSETP.NEU.AND P1, PT, R58, RZ, PT ;  /* 0x000000ff3a00720b */ /* 0x020fe20003f2d000 */
[----:B------:R-:W-:Y:S01]  /*2b40*/  IMAD.IADD R6, R62, 0x1, -R6 ;  /* 0x000000013e067824 */ /* 0x000fe200078e0a06 */
[----:B------:R-:W-:Y:S01]  /*2b50*/  BSSY B0, `(.L_x_32) ;  /* 0x000021b000007945 */ /* 0x000fe20003800000 */
[----:B------:R-:W-:Y:S02]  /*2b60*/  IMAD.IADD R3, R67, 0x1, -R8 ;  /* 0x0000000143037824 */ /* 0x000fe400078e0a08 */
[----:B------:R-:W-:Y:S01]  /*2b70*/  IMAD.IADD R83, R73, 0x1, R7 ;  /* 0x0000000149537824 */ /* 0x000fe200078e0207 */
[----:B------:R-:W-:-:S04]  /*2b80*/  ISETP.GT.AND P0, PT, R6, RZ, PT ;  /* 0x000000ff0600720c */ /* 0x000fc80003f04270 */
[----:B------:R-:W-:-:S03]  /*2b90*/  ISETP.GT.AND P2, PT, R3, RZ, P0 ;  /* 0x000000ff0300720c */ /* 0x000fc60000744270 */
[----:B------:R-:W-:Y:S10]  /*2ba0*/  @!P1 BRA `(.L_x_33) ;  /* 0x0000001400dc9947 */ /* 0x000ff40003800000 */
[----:B------:R-:W0:Y:S01]  /*2bb0*/  LDC.64 R76, c[0x0][0x5b8] ;  /* 0x00016e00ff4c7b82 */ /* 0x000e220000000a00 */
[----:B------:R-:W-:-:S07]  /*2bc0*/  ULDC.64 UR4, c[0x0][0x5c0] ;  /* 0x0001700000047ab9 */ /* 0x000fce0000000a00 */
[----:B------:R-:W1:Y:S08]  /*2bd0*/  LDC.64 R78, c[0x0][0x5b0] ;  /* 0x00016c00ff4e7b82 */ /* 0x000e700000000a00 */
[----:B------:R-:W2:Y:S01]  /*2be0*/  LDC.64 R80, c[0x0][0x5a8] ;  /* 0x00016a00ff507b82 */ /* 0x000ea20000000a00 */
[-C--:B0-----:R-:W-:Y:S02]  /*2bf0*/  IMAD R4, R9, R76.reuse, RZ ;  /* 0x0000004c09047224 */ /* 0x081fe400078e02ff */
[----:B------:R-:W-:-:S04]  /*2c00*/  IMAD.WIDE.U32 R74, R69, R76, R10 ;  /* 0x0000004c454a7225 */ /* 0x000fc800078e000a */
[----:B------:R-:W-:Y:S02]  /*2c10*/  IMAD R73, R69, R77, R4 ;  /* 0x0000004d45497224 */ /* 0x000fe400078e0204 */
[-C--:B-1----:R-:W-:Y:S02]  /*2c20*/  IMAD R4, R71, R78.reuse, RZ ;  /* 0x0000004e47047224 */ /* 0x082fe400078e02ff */
[----:B------:R-:W-:Y:S02]  /*2c30*/  IMAD.IADD R13, R75, 0x1, R73 ;  /* 0x000000014b0d7824 */ /* 0x000fe400078e0249 */
[----:B------:R-:W-:Y:S02]  /*2c40*/  IMAD.MOV.U32 R12, RZ, RZ, R74 ;  /* 0x000000ffff0c7224 */ /* 0x000fe400078e004a */
[C---:B------:R-:W-:Y:S02]  /*2c50*/  IMAD R71, R70.reuse, R79, R4 ;  /* 0x0000004f46477224 */ /* 0x040fe400078e0204 */
[----:B------:R-:W-:-:S04]  /*2c60*/  IMAD.WIDE.U32 R4, R70, R78, R12 ;  /* 0x0000004e46047225 */ /* 0x000fc800078e000c */
[----:B------:R-:W-:Y:S01]  /*2c70*/  IMAD.IADD R5, R5, 0x1, R71 ;  /* 0x0000000105057824 */ /* 0x000fe200078e0247 */
[----:B--2---:R-:W-:-:S04]  /*2c80*/  LEA R14, P1, R4, R80, 0x2 ;  /* 0x00000050040e7211 */ /* 0x004fc800078210ff */
[----:B------:R-:W-:-:S05]  /*2c90*/  LEA.HI.X R15, R4, R81, R5, 0x2, P1 ;  /* 0x00000051040f7211 */ /* 0x000fca00008f1405 */
[----:B------:R0:W2:Y:S01]  /*2ca0*/  @P2 LDG.E.LTC128B R7, desc[UR40][R14.64] ;  /* 0x000000280e072981 */ /* 0x0000a2000c1e1920 */
[----:B------:R-:W-:Y:S01]  /*2cb0*/  LEA R8, P3, R72, UR4, 0x2 ;  /* 0x0000000448087c11 */ /* 0x000fe2000f8610ff */
[----:B------:R-:W-:Y:S01]  /*2cc0*/  IMAD.WIDE.U32 R4, R70, R78, R10 ;  /* 0x0000004e46047225 */ /* 0x000fe200078e000a */
[----:B------:R-:W-:Y:S01]  /*2cd0*/  ISETP.GT.AND P1, PT, R6, 0x1, PT ;  /* 0x000000010600780c */ /* 0x000fe20003f24270 */
[----:B------:R-:W-:Y:S02]  /*2ce0*/  BSSY B1, `(.L_x_34) ;  /* 0x0000012000017945 */ /* 0x000fe40003800000 */
[----:B------:R-:W-:Y:S02]  /*2cf0*/  IMAD.IADD R5, R71, 0x1, R5 ;  /* 0x0000000147057824 */ /* 0x000fe400078e0205 */
[----:B------:R-:W-:Y:S01]  /*2d00*/  IMAD.WIDE.U32 R20, R69, R76, R4 ;  /* 0x0000004c45147225 */ /* 0x000fe200078e0004 */
[----:B0-----:R-:W-:-:S03]  /*2d10*/  SHF.L.U64.HI R15, R78, 0x3, R79 ;  /* 0x000000034e0f7819 */ /* 0x001fc6000001024f */
[----:B------:R-:W-:Y:S01]  /*2d20*/  IMAD.IADD R5, R73, 0x1, R21 ;  /* 0x0000000149057824 */ /* 0x000fe200078e0215 */
[----:B------:R-:W-:Y:S01]  /*2d30*/  LEA R4, P4, R20, R80, 0x2 ;  /* 0x0000005014047211 */ /* 0x000fe200078810ff */
[----:B------:R-:W-:-:S03]  /*2d40*/  IMAD.SHL.U32 R14, R78, 0x8, RZ ;  /* 0x000000084e0e7824 */ /* 0x000fc600078e00ff */
[----:B------:R-:W-:Y:S01]  /*2d50*/  LEA.HI.X R5, R20, R81, R5, 0x2, P4 ;  /* 0x0000005114057211 */ /* 0x000fe200020f1405 */
[----:B------:R-:W-:Y:S01]  /*2d60*/  IMAD.WIDE.U32 R20, R70, R78, R14 ;  /* 0x0000004e46147225 */ /* 0x000fe200078e000e */
[----:B--2---:R-:W-:-:S05]  /*2d70*/  LOP3.LUT R9, R7, 0xffffe000, RZ, 0xc0, !PT ;  /* 0xffffe00007097812 */ /* 0x004fca00078ec0ff */
[----:B------:R-:W-:-:S04]  /*2d80*/  FMUL R9, R9, R58 ;  /* 0x0000003a09097220 */ /* 0x000fc80000400000 */
[----:B------:R-:W-:Y:S01]  /*2d90*/  FFMA R77, R24, R23, R9 ;  /* 0x00000017184d7223 */ /* 0x000fe20000000009 */
[----:B------:R-:W-:Y:S02]  /*2da0*/  LEA.HI.X R9, R72, UR5, R83, 0x2, P3 ;  /* 0x0000000548097c11 */ /* 0x000fe400098f1453 */
[----:B------:R-:W-:Y:S02]  /*2db0*/  ISETP.GT.AND P3, PT, R3, RZ, P1 ;  /* 0x000000ff0300720c */ /* 0x000fe40000f64270 */
[----:B------:R-:W-:-:S05]  /*2dc0*/  F2FP.TF32.F32.PACK_B R77, R77 ;  /* 0x0000004dff4d723e */ /* 0x000fca00024050ff */
[----:B------:R0:W-:Y:S06]  /*2dd0*/  @P2 STG.E desc[UR40][R8.64], R77 ;  /* 0x0000004d08002986 */ /* 0x0001ec000c101928 */
[----:B------:R-:W-:Y:S05]  /*2de0*/  @!P3 BRA `(.L_x_35) ;  /* 0x000000000004b947 */ /* 0x000fea0003800000 */
[----:B------:R1:W5:Y:S02]  /*2df0*/  LDG.E.LTC128B R7, desc[UR40][R4.64+0x4] ;  /* 0x0000042804077981 */ /* 0x000364000c1e1920 */
.L_x_35:
[----:B------:R-:W-:Y:S05]  /*2e00*/  BSYNC B1 ;  /* 0x0000000000017941 */ /* 0x000fea0003800000 */
.L_x_34:
[----:B-----5:R-:W-:Y:S01]  /*2e10*/  LOP3.LUT R15, R7, 0xffffe000, RZ, 0xc0, !PT ;  /* 0xffffe000070f7812 */ /* 0x020fe200078ec0ff */
[----:B------:R-:W-:Y:S01]  /*2e20*/  IMAD.IADD R71, R71, 0x1, R21 ;  /* 0x0000000147477824 */ /* 0x000fe200078e0215 */
[----:B------:R-:W-:Y:S01]  /*2e30*/  IADD3 R74, P2, R74, R20, RZ ;  /* 0x000000144a4a7210 */ /* 0x000fe20007f5e0ff */
[----:B------:R-:W-:Y:S01]  /*2e40*/  IMAD.MOV.U32 R24, RZ, RZ, R7 ;  /* 0x000000ffff187224 */ /* 0x000fe200078e0007 */
[----:B------:R-:W-:Y:S01]  /*2e50*/  ISETP.GT.AND P0, PT, R3, 0x8, P0 ;  /* 0x000000080300780c */ /* 0x000fe20000704270 */
[----:B------:R-:W-:Y:S02]  /*2e60*/  FMUL R12, R15, R58 ;  /* 0x0000003a0f0c7220 */ /* 0x000fe40000400000 */
[----:B------:R-:W-:Y:S01]  /*2e70*/  IMAD.X R13, R71, 0x1, R13, P2 ;  /* 0x00000001470d7824 */ /* 0x000fe200010e060d */
[----:B------:R-:W-:Y:S01]  /*2e80*/  LEA R14, P2, R74, R80, 0x2 ;  /* 0x000000504a0e7211 */ /* 0x000fe200078410ff */
[----:B------:R-:W-:-:S03]  /*2e90*/  FFMA R25, R25, R23, R12 ;  /* 0x0000001719197223 */ /* 0x000fc6000000000c */
[----:B------:R-:W-:Y:S02]  /*2ea0*/  LEA.HI.X R15, R74, R81, R13, 0x2, P2 ;  /* 0x000000514a0f7211 */ /* 0x000fe400010f140d */
[----:B------:R-:W-:-:S05]  /*2eb0*/  F2FP.TF32.F32.PACK_B R25, R25 ;  /* 0x00000019ff19723e */ /* 0x000fca00024050ff */
[----:B------:R2:W-:Y:S04]  /*2ec0*/  @P3 STG.E desc[UR40][R8.64+0x4], R25 ;  /* 0x0000041908003986 */ /* 0x0005e8000c101928 */
[----:B------:R-:W3:Y:S01]  /*2ed0*/  @P0 LDG.E.LTC128B R24, desc[UR40][R14.64] ;  /* 0x000000280e180981 */ /* 0x000ee2000c1e1920 */
[----:B------:R-:W-:Y:S01]  /*2ee0*/  IADD3 R20, P2, R10, R20, RZ ;  /* 0x000000140a147210 */ /* 0x000fe20007f5e0ff */
[----:B------:R-:W-:Y:S01]  /*2ef0*/  BSSY B1, `(.L_x_36) ;  /* 0x0000011000017945 */ /* 0x000fe20003800000 */
[----:B------:R-:W-:-:S03]  /*2f00*/  ISETP.GT.AND P1, PT, R3, 0x8, P1 ;  /* 0x000000080300780c */ /* 0x000fc60000f24270 */
[----:B------:R-:W-:Y:S01]  /*2f10*/  IMAD.X R21, R11, 0x1, R71, P2 ;  /* 0x000000010b157824 */ /* 0x000fe200010e0647 */
[C---:B------:R-:W-:Y:S02]  /*2f20*/  SHF.L.U64.HI R11, R59.reuse, 0x2, R60 ;  /* 0x000000023b0b7819 */ /* 0x040fe4000001023c */
[----:B------:R-:W-:Y:S01]  /*2f30*/  LEA R12, P2, R59, R8, 0x2 ;  /* 0x000000083b0c7211 */ /* 0x000fe200078410ff */
[----:B------:R-:W-:-:S04]  /*2f40*/  IMAD.WIDE.U32 R20, R69, R76, R20 ;  /* 0x0000004c45147225 */ /* 0x000fc800078e0014 */
[----:B------:R-:W-:Y:S01]  /*2f50*/  IMAD.X R13, R11, 0x1, R9, P2 ;  /* 0x000000010b0d7824 */ /* 0x000fe200010e0609 */
[----:B------:R-:W-:Y:S02]  /*2f60*/  LEA R10, P3, R20, R80, 0x2 ;  /* 0x00000050140a7211 */ /* 0x000fe400078610ff */
[----:B---3--:R-:W-:-:S05]  /*2f70*/  LOP3.LUT R7, R24, 0xffffe000, RZ, 0xc0, !PT ;  /* 0xffffe00018077812 */ /* 0x008fca00078ec0ff */
[----:B------:R-:W-:-:S04]  /*2f80*/  FMUL R7, R7, R58 ;  /* 0x0000003a07077220 */ /* 0x000fc80000400000 */
[----:B------:R-:W-:Y:S01]  /*2f90*/  FFMA R69, R26, R23, R7 ;  /* 0x000000171a457223 */ /* 0x000fe20000000007 */
[----:B------:R-:W-:-:S04]  /*2fa0*/  IMAD.IADD R7, R73, 0x1, R21 ;  /* 0x0000000149077824 */ /* 0x000fc800078e0215 */
[----:B------:R-:W-:Y:S02]  /*2fb0*/  F2FP.TF32.F32.PACK_B R69, R69 ;  /* 0x00000045ff45723e */ /* 0x000fe400024050ff */
[----:B------:R-:W-:-:S03]  /*2fc0*/  LEA.HI.X R11, R20, R81, R7, 0x2, P3 ;  /* 0x00000051140b7211 */ /* 0x000fc600018f1407 */
[----:B------:R2:W-:Y:S01]  /*2fd0*/  @P0 STG.E desc[UR40][R12.64], R69 ;  /* 0x000000450c000986 */ /* 0x0005e2000c101928 */
[----:B------:R-:W-:Y:S05]  /*2fe0*/  @!P1 BRA `(.L_x_37) ;  /* 0x0000000000049947 */ /* 0x000fea0003800000 */
[----:B------:R3:W5:Y:S02]  /*2ff0*/  LDG.E.LTC128B R24, desc[UR40][R10.64+0x4] ;  /* 0x000004280a187981 */ /* 0x000764000c1e1920 */
.L_x_37:
[----:B------:R-:W-:Y:S05]  /*3000*/  BSYNC B1 ;  /* 0x0000000000017941 */ /* 0x000fea0003800000 */
.L_x_36:
[----:B-----5:R-:W-:Y:S01]  /*3010*/  LOP3.LUT R7, R24, 0xffffe000, RZ, 0xc0, !PT ;  /* 0xffffe00018077812 */ /* 0x020fe200078ec0ff */
[----:B------:R-:W-:Y:S01]  /*3020*/  BSSY B1, `(.L_x_38) ;  /* 0x0000009000017945 */ /* 0x000fe20003800000 */
[----:B------:R-:W-:-:S03]  /*3030*/  ISETP.GT.AND P0, PT, R6, 0x8, PT ;  /* 0x000000080600780c */ /* 0x000fc60003f04270 */
[----:B------:R-:W-:Y:S01]  /*3040*/  FMUL R14, R7, R58 ;  /* 0x0000003a070e7220 */ /* 0x000fe20000400000 */
[----:B------:R-:W-:-:S03]  /*3050*/  ISETP.GT.AND P2, PT, R3, RZ, P0 ;  /* 0x000000ff0300720c */ /* 0x000fc60000744270 */
[----:B------:R-:W-:-:S05]  /*3060*/  FFMA R27, R27, R23, R14 ;  /* 0x000000171b1b7223 */ /* 0x000fca000000000e */
[----:B------:R-:W-:-:S05]  /*3070*/  F2FP.TF32.F32.PACK_B R27, R27 ;  /* 0x0000001bff1b723e */ /* 0x000fca00024050ff */
[----:B------:R4:W-:Y:S01]  /*3080*/  @P1 STG.E desc[UR40][R12.64+0x4], R27 ;  /* 0x0000041b0c001986 */ /* 0x0009e2000c101928 */
[----:B------:R-:W-:Y:S05]  /*3090*/  @!P2 BRA `(.L_x_39) ;  /* 0x000000000004a947 */ /* 0x000fea0003800000 */
[----:B------:R0:W5:Y:S02]  /*30a0*/  LDG.E.LTC128B R24, desc[UR40][R4.64+0x20] ;  /* 0x0000202804187981 */ /* 0x000164000c1e1920 */
.L_x_39:
[----:B------:R-:W-:Y:S05]  /*30b0*/  BSYNC B1 ;  /* 0x0000000000017941 */ /* 0x000fea0003800000 */
.L_x_38:
        /* <DEDUP_REMOVED lines=10> */
.L_x_41:
[----:B------:R-:W-:Y:S05]  /*3160*/  BSYNC B1 ;  /* 0x0000000000017941 */ /* 0x000fea0003800000 */
.L_x_40:
[----:B0----5:R-:W-:Y:S01]  /*3170*/  LOP3.LUT R7, R24, 0xffffe000, RZ, 0xc0, !PT ;  /* 0xffffe00018077812 */ /* 0x021fe200078ec0ff */
[----:B------:R-:W-:Y:S01]  /*3180*/  BSSY B1, `(.L_x_42) ;  /* 0x0000008000017945 */ /* 0x000fe20003800000 */
[----:B------:R-:W-:-:S03]  /*3190*/  ISETP.GT.AND P0, PT, R3, 0x8, P0 ;  /* 0x000000080300780c */ /* 0x000fc60000704270 */
[----:B------:R-:W-:-:S04]  /*31a0*/  FMUL R14, R7, R58 ;  /* 0x0000003a070e7220 */ /* 0x000fc80000400000 */
[----:B------:R-:W-:-:S05]  /*31b0*/  FFMA R29, R29, R23, R14 ;  /* 0x000000171d1d7223 */ /* 0x000fca000000000e */
[----:B------:R-:W-:-:S05]  /*31c0*/  F2FP.TF32.F32.PACK_B R29, R29 ;  /* 0x0000001dff1d723e */ /* 0x000fca00024050ff */
[----:B------:R0:W-:Y:S01]  /*31d0*/  @P3 STG.E desc[UR40][R8.64+0x24], R29 ;  /* 0x0000241d08003986 */ /* 0x0001e2000c101928 */
[----:B------:R-:W-:Y:S05]  /*31e0*/  @!P0 BRA `(.L_x_43) ;  /* 0x0000000000048947 */ /* 0x000fea0003800000 */
[----:B------:R0:W5:Y:S02]  /*31f0*/  LDG.E.LTC128B R24, desc[UR40][R10.64+0x20] ;  /* 0x000020280a187981 */ /* 0x000164000c1e1920 */
.L_x_43:
[----:B------:R-:W-:Y:S05]  /*3200*/  BSYNC B1 ;  /* 0x0000000000017941 */ /* 0x000fea0003800000 */
.L_x_42:
[----:B-----5:R-:W-:Y:S01]  /*3210*/  LOP3.LUT R7, R24, 0xffffe000, RZ, 0xc0, !PT ;  /* 0xffffe00018077812 */ /* 0x020fe200078ec0ff */
        /* <DEDUP_REMOVED lines=8> */
.L_x_45:
[----:B------:R-:W-:Y:S05]  /*32a0*/  BSYNC B1 ;  /* 0x0000000000017941 */ /* 0x000fea0003800000 */
.L_x_44:
[----:B0----5:R-:W-:Y:S01]  /*32b0*/  LOP3.LUT R7, R24, 0xffffe000, RZ, 0xc0, !PT ;  /* 0xffffe00018077812 */ /* 0x021fe200078ec0ff */
        /* <DEDUP_REMOVED lines=9> */
.L_x_47:
[----:B------:R-:W-:Y:S05]  /*3350*/  BSYNC B1 ;  /* 0x0000000000017941 */ /* 0x000fea0003800000 */
.L_x_46:
        /* <DEDUP_REMOVED lines=10> */
.L_x_49:
[----:B------:R-:W-:Y:S05]  /*3400*/  BSYNC B1 ;  /* 0x0000000000017941 */ /* 0x000fea0003800000 */
.L_x_48:
        /* <DEDUP_REMOVED lines=9> */
.L_x_51:
[----:B------:R-:W-:Y:S05]  /*34a0*/  BSYNC B1 ;  /* 0x0000000000017941 */ /* 0x000fea0003800000 */
.L_x_50:
        /* <DEDUP_REMOVED lines=9> */
.L_x_53:
[----:B------:R-:W-:Y:S05]  /*3540*/  BSYNC B1 ;  /* 0x0000000000017941 */ /* 0x000fea0003800000 */
.L_x_52:
        /* <DEDUP_REMOVED lines=10> */
.L_x_55:
[----:B------:R-:W-:Y:S05]  /*35f0*/  BSYNC B1 ;  /* 0x0000000000017941 */ /* 0x000fea0003800000 */
.L_x_54:
        /* <DEDUP_REMOVED lines=10> */
.L_x_57:
[----:B------:R-:W-:Y:S05]  /*36a0*/  BSYNC B1 ;  /* 0x0000000000017941 */ /* 0x000fea0003800000 */
.L_x_56:
        /* <DEDUP_REMOVED lines=9> */
.L_x_59:
[----:B------:R-:W-:Y:S05]  /*3740*/  BSYNC B1 ;  /* 0x0000000000017941 */ /* 0x000fea0003800000 */
.L_x_58:
        /* <DEDUP_REMOVED lines=9> */
.L_x_61:
[----:B------:R-:W-:Y:S05]  /*37e0*/  BSYNC B1 ;  /* 0x0000000000017941 */ /* 0x000fea0003800000 */
.L_x_60:
        /* <DEDUP_REMOVED lines=10> */
.L_x_63:
[----:B------:R-:W-:Y:S05]  /*3890*/  BSYNC B1 ;  /* 0x0000000000017941 */ /* 0x000fea0003800000 */
.L_x_62:
        /* <DEDUP_REMOVED lines=10> */
.L_x_65:
[----:B------:R-:W-:Y:S05]  /*3940*/  BSYNC B1 ;  /* 0x0000000000017941 */ /* 0x000fea0003800000 */
.L_x_64:
        /* <DEDUP_REMOVED lines=9> */
.L_x_67:
[----:B------:R-:W-:Y:S05]  /*39e0*/  BSYNC B1 ;  /* 0x0000000000017941 */ /* 0x000fea0003800000 */
.L_x_66:
        /* <DEDUP_REMOVED lines=9> */
.L_x_69:
[----:B------:R-:W-:Y:S05]  /*3a80*/  BSYNC B1 ;  /* 0x0000000000017941 */ /* 0x000fea0003800000 */
.L_x_68:
        /* <DEDUP_REMOVED lines=10> */
.L_x_71:
[----:B------:R-:W-:Y:S05]  /*3b30*/  BSYNC B1 ;  /* 0x0000000000017941 */ /* 0x000fea0003800000 */
.L_x_70:
        /* <DEDUP_REMOVED lines=10> */
.L_x_73:
[----:B------:R-:W-:Y:S05]  /*3be0*/  BSYNC B1 ;  /* 0x0000000000017941 */ /* 0x000fea0003800000 */
.L_x_72:
        /* <DEDUP_REMOVED lines=9> */
.L_x_75:
[----:B------:R-:W-:Y:S05]  /*3c80*/  BSYNC B1 ;  /* 0x0000000000017941 */ /* 0x000fea0003800000 */
.L_x_74:
        /* <DEDUP_REMOVED lines=9> */
.L_x_77:
[----:B------:R-:W-:Y:S05]  /*3d20*/  BSYNC B1 ;  /* 0x0000000000017941 */ /* 0x000fea0003800000 */
.L_x_76:
        /* <DEDUP_REMOVED lines=10> */
.L_x_79:
[----:B------:R-:W-:Y:S05]  /*3dd0*/  BSYNC B1 ;  /* 0x0000000000017941 */ /* 0x000fea0003800000 */
.L_x_78:
        /* <DEDUP_REMOVED lines=10> */
.L_x_81:
[----:B------:R-:W-:Y:S05]  /*3e80*/  BSYNC B1 ;  /* 0x0000000000017941 */ /* 0x000fea0003800000 */
.L_x_80:
        /* <DEDUP_REMOVED lines=9> */
.L_x_83:
[----:B------:R-:W-:Y:S05]  /*3f20*/  BSYNC B1 ;  /* 0x0000000000017941 */ /* 0x000fea0003800000 */
.L_x_82:
        /* <DEDUP_REMOVED lines=9> */
.L_x_85:
[----:B------:R-:W-:Y:S05]  /*3fc0*/  BSYNC B1 ;  /* 0x0000000000017941 */ /* 0x000fea0003800000 */
.L_x_84:
        /* <DEDUP_REMOVED lines=10> */
.L_x_87:
[----:B------:R-:W-:Y:S05]  /*4070*/  BSYNC B1 ;  /* 0x0000000000017941 */ /* 0x000fea0003800000 */
.L_x_86:
[----:B-----5:R-:W-:Y:S01]  /*4080*/  LOP3.LUT R7, R24, 0xffffe000, RZ, 0xc0, !PT ;  /* 0xffffe00018077812 */ /* 0x020fe200078ec0ff */
[----:B------:R-:W-:Y:S01]  /*4090*/  BSSY B1, `(.L_x_88) ;  /* 0x000000b000017945 */ /* 0x000fe20003800000 */
[----:B------:R-:W-:Y:S01]  /*40a0*/  ISETP.GT.AND P1, PT, R6, 0x39, PT ;  /* 0x000000390600780c */ /* 0x000fe20003f24270 */
[----:B------:R-:W-:Y:S02]  /*40b0*/  @P2 IMAD.MOV.U32 R6, RZ, RZ, R8 ;  /* 0x000000ffff062224 */ /* 0x000fe400078e0008 */
[----:B------:R-:W-:Y:S01]  /*40c0*/  FMUL R7, R7, R58 ;  /* 0x0000003a07077220 */ /* 0x000fe20000400000 */
[----:B------:R-:W-:-:S03]  /*40d0*/  ISETP.GT.AND P3, PT, R3, RZ, P1 ;  /* 0x000000ff0300720c */ /* 0x000fc60000f64270 */
[----:B------:R-:W-:Y:S01]  /*40e0*/  FFMA R15, R52, R23, R7 ;  /* 0x00000017340f7223 */ /* 0x000fe20000000007 */
[----:B------:R-:W-:-:S04]  /*40f0*/  @P2 IMAD.MOV.U32 R7, RZ, RZ, R9 ;  /* 0x000000ffff072224 */ /* 0x000fc800078e0009 */
[----:B------:R-:W-:-:S05]  /*4100*/  F2FP.TF32.F32.PACK_B R15, R15 ;  /* 0x0000000fff0f723e */ /* 0x000fca00024050ff */
[----:B------:R0:W-:Y:S01]  /*4110*/  @P2 STG.E desc[UR40][R6.64+0xe0], R15 ;  /* 0x0000e00f06002986 */ /* 0x0001e2000c101928 */
[----:B------:R-:W-:Y:S05]  /*4120*/  @!P3 BRA `(.L_x_89) ;  /* 0x000000000004b947 */ /* 0x000fea0003800000 */
[----:B------:R0:W5:Y:S02]  /*4130*/  LDG.E.LTC128B R24, desc[UR40][R4.64+0xe4] ;  /* 0x0000e42804187981 */ /* 0x000164000c1e1920 */
.L_x_89:
[----:B------:R-:W-:Y:S05]  /*4140*/  BSYNC B1 ;  /* 0x0000000000017941 */ /* 0x000fea0003800000 */
.L_x_88:
[----:B01---5:R-:W-:Y:S01]  /*4150*/  LOP3.LUT R5, R24, 0xffffe000, RZ, 0xc0, !PT ;  /* 0xffffe00018057812 */ /* 0x023fe200078ec0ff */
        /* <DEDUP_REMOVED lines=8> */
.L_x_91:
[----:B------:R-:W-:Y:S05]  /*41e0*/  BSYNC B1 ;  /* 0x0000000000017941 */ /* 0x000fea0003800000 */
.L_x_90:
[----:B-----5:R-:W-:Y:S01]  /*41f0*/  LOP3.LUT R5, R24, 0xffffe000, RZ, 0xc0, !PT ;  /* 0xffffe00018057812 */ /* 0x020fe200078ec0ff */
[----:B------:R-:W-:Y:S01]  /*4200*/  @P0 IMAD.MOV.U32 R4, RZ, RZ, R12 ;  /* 0x000000ffff040224 */ /* 0x000fe200078e000c */
[----:B------:R-:W-:Y:S01]  /*4210*/  ISETP.GT.AND P1, PT, R3, 0x8, P1 ;  /* 0x000000080300780c */ /* 0x000fe20000f24270 */
[----:B------:R-:W-:Y:S02]  /*4220*/  BSSY B1, `(.L_x_92) ;  /* 0x0000008000017945 */ /* 0x000fe40003800000 */
[----:B------:R-:W-:-:S04]  /*4230*/  FMUL R5, R5, R58 ;  /* 0x0000003a05057220 */ /* 0x000fc80000400000 */
[----:B------:R-:W-:Y:S01]  /*4240*/  FFMA R7, R54, R23, R5 ;  /* 0x0000001736077223 */ /* 0x000fe20000000005 */
[----:B------:R-:W-:-:S04]  /*4250*/  @P0 IMAD.MOV.U32 R5, RZ, RZ, R13 ;  /* 0x000000ffff050224 */ /* 0x000fc800078e000d */
[----:B------:R-:W-:-:S05]  /*4260*/  F2FP.TF32.F32.PACK_B R7, R7 ;  /* 0x00000007ff07723e */ /* 0x000fca00024050ff */
[----:B------:R0:W-:Y:S01]  /*4270*/  @P0 STG.E desc[UR40][R4.64+0xe0], R7 ;  /* 0x0000e00704000986 */ /* 0x0001e2000c101928 */
[----:B------:R-:W-:Y:S05]  /*4280*/  @!P1 BRA `(.L_x_93) ;  /* 0x0000000000049947 */ /* 0x000fea0003800000 */
[----:B------:R0:W5:Y:S02]  /*4290*/  LDG.E.LTC128B R24, desc[UR40][R10.64+0xe4] ;  /* 0x0000e4280a187981 */ /* 0x000164000c1e1920 */
.L_x_93:
[----:B------:R-:W-:Y:S05]  /*42a0*/  BSYNC B1 ;  /* 0x0000000000017941 */ /* 0x000fea0003800000 */
.L_x_92:
[----:B------:R-:W-:Y:S05]  /*42b0*/  @!P1 BRA `(.L_x_94) ;  /* 0x0000000800909947 */ /* 0x000fea0003800000 */
[----:B-----5:R-:W-:-:S05]  /*42c0*/  LOP3.LUT R3, R24, 0xffffe000, RZ, 0xc0, !PT ;  /* 0xffffe00018037812 */ /* 0x020fca00078ec0ff */
[----:B0-----:R-:W-:-:S04]  /*42d0*/  FMUL R4, R3, R58 ;  /* 0x0000003a03047220 */ /* 0x001fc80000400000 */
[----:B------:R-:W-:-:S05]  /*42e0*/  FFMA R55, R55, R23, R4 ;  /* 0x0000001737377223 */ /* 0x000fca0000000004 */
[----:B------:R-:W-:-:S05]  /*42f0*/  F2FP.TF32.F32.PACK_B R55, R55 ;  /* 0x00000037ff37723e */ /* 0x000fca00024050ff */
[----:B------:R0:W-:Y:S01]  /*4300*/  STG.E desc[UR40][R12.64+0xe4], R55 ;  /* 0x0000e4370c007986 */ /* 0x0001e2000c101928 */
[----:B------:R-:W-:Y:S05]  /*4310*/  BRA `(.L_x_94) ;  /* 0x0000000800787947 */ /* 0x000fea0003800000 */
.L_x_33:
[----:B------:R-:W-:Y:S01]  /*4320*/  ISETP.GT.AND P4, PT, R6, 0x1, PT ;  /* 0x000000010600780c */ /* 0x000fe20003f84270 */
[----:B------:R-:W-:Y:S01]  /*4330*/  ULDC.64 UR4, c[0x0][0x5c0] ;  /* 0x0001700000047ab9 */ /* 0x000fe20000000a00 */
[-C--:B------:R-:W-:Y:S01]  /*4340*/  FMUL R7, R24, R23.reuse ;  /* 0x0000001718077220 */ /* 0x080fe20000400000 */
[----:B------:R-:W-:Y:S01]  /*4350*/  LEA R4, P3, R72, UR4, 0x2 ;  /* 0x0000000448047c11 */ /* 0x000fe2000f8610ff */
[-C--:B------:R-:W-:Y:S01]  /*4360*/  FMUL R25, R25, R23.reuse ;  /* 0x0000001719197220 */ /* 0x080fe20000400000 */
[----:B------:R-:W-:Y:S01]  /*4370*/  ISETP.GT.AND P1, PT, R3, RZ, P4 ;  /* 0x000000ff0300720c */ /* 0x000fe20002724270 */
[-C--:B------:R-:W-:Y:S01]  /*4380*/  FMUL R11, R26, R23.reuse ;  /* 0x000000171a0b7220 */ /* 0x080fe20000400000 */
[----:B------:R-:W-:Y:S01]  /*4390*/  LEA.HI.X R5, R72, UR5, R83, 0x2, P3 ;  /* 0x0000000548057c11 */ /* 0x000fe200098f1453 */
[----:B------:R-:W-:Y:S01]  /*43a0*/  FMUL R27, R27, R23 ;  /* 0x000000171b1b7220 */ /* 0x000fe20000400000 */
[----:B------:R-:W-:Y:S01]  /*43b0*/  F2FP.TF32.F32.PACK_B R7, R7 ;  /* 0x00000007ff07723e */ /* 0x000fe200024050ff */
[----:B------:R-:W-:Y:S01]  /*43c0*/  FMUL R29, R29, R23 ;  /* 0x000000171d1d7220 */ /* 0x000fe20000400000 */
[----:B------:R-:W-:Y:S01]  /*43d0*/  F2FP.TF32.F32.PACK_B R25, R25 ;  /* 0x00000019ff19723e */ /* 0x000fe200024050ff */
[-C--:B------:R-:W-:Y:S01]  /*43e0*/  FMUL R31, R31, R23.reuse ;  /* 0x000000171f1f7220 */ /* 0x080fe20000400000 */
[C---:B------:R-:W-:Y:S01]  /*43f0*/  SHF.L.U64.HI R9, R59.reuse, 0x2, R60 ;  /* 0x000000023b097819 */ /* 0x040fe2000001023c */
[----:B------:R0:W-:Y:S01]  /*4400*/  @P2 STG.E desc[UR40][R4.64], R7 ;  /* 0x0000000704002986 */ /* 0x0001e2000c101928 */
[----:B------:R-:W-:Y:S01]  /*4410*/  LEA R8, P3, R59, R4, 0x2 ;  /* 0x000000043b087211 */ /* 0x000fe200078610ff */
[-C--:B------:R-:W-:Y:S01]  /*4420*/  FMUL R13, R32, R23.reuse ;  /* 0x00000017200d7220 */ /* 0x080fe20000400000 */
[C---:B------:R-:W-:Y:S01]  /*4430*/  ISETP.GT.AND P2, PT, R6.reuse, 0x8, PT ;  /* 0x000000080600780c */ /* 0x040fe20003f44270 */
[----:B------:R-:W-:Y:S01]  /*4440*/  @P1 STG.E desc[UR40][R4.64+0x4], R25 ;  /* 0x0000041904001986 */ /* 0x000fe2000c101928 */
[----:B------:R-:W-:Y:S01]  /*4450*/  ISETP.GT.AND P1, PT, R6, 0x9, PT ;  /* 0x000000090600780c */ /* 0x000fe20003f24270 */
[----:B------:R-:W-:Y:S01]  /*4460*/  IMAD.X R9, R9, 0x1, R5, P3 ;  /* 0x0000000109097824 */ /* 0x000fe200018e0605 */
[----:B------:R-:W-:Y:S01]  /*4470*/  ISETP.GT.AND P0, PT, R3, 0x8, P0 ;  /* 0x000000080300780c */ /* 0x000fe20000704270 */
[-C--:B------:R-:W-:Y:S01]  /*4480*/  FMUL R33, R33, R23.reuse ;  /* 0x0000001721217220 */ /* 0x080fe20000400000 */
[----:B------:R-:W-:Y:S01]  /*4490*/  ISETP.GT.AND P4, PT, R3, 0x8, P4 ;  /* 0x000000080300780c */ /* 0x000fe20002784270 */
[-C--:B------:R-:W-:Y:S01]  /*44a0*/  FMUL R35, R35, R23.reuse ;  /* 0x0000001723237220 */ /* 0x080fe20000400000 */
[C---:B------:R-:W-:Y:S01]  /*44b0*/  ISETP.GT.AND P5, PT, R3.reuse, RZ, P2 ;  /* 0x000000ff0300720c */ /* 0x040fe200017a4270 */
[-C--:B0-----:R-:W-:Y:S01]  /*44c0*/  FMUL R7, R28, R23.reuse ;  /* 0x000000171c077220 */ /* 0x081fe20000400000 */
[----:B------:R-:W-:Y:S01]  /*44d0*/  ISETP.GT.AND P3, PT, R3, RZ, P1 ;  /* 0x000000ff0300720c */ /* 0x000fe20000f64270 */
[----:B------:R-:W-:Y:S01]  /*44e0*/  FMUL R37, R37, R23 ;  /* 0x0000001725257220 */ /* 0x000fe20000400000 */
[----:B------:R-:W-:Y:S01]  /*44f0*/  F2FP.TF32.F32.PACK_B R11, R11 ;  /* 0x0000000bff0b723e */ /* 0x000fe200024050ff */
[----:B------:R-:W-:Y:S01]  /*4500*/  FMUL R39, R39, R23 ;  /* 0x0000001727277220 */ /* 0x000fe20000400000 */
[----:B------:R-:W-:Y:S01]  /*4510*/  F2FP.TF32.F32.PACK_B R27, R27 ;  /* 0x0000001bff1b723e */ /* 0x000fe200024050ff */
[----:B------:R-:W-:Y:S01]  /*4520*/  FMUL R41, R41, R23 ;  /* 0x0000001729297220 */ /* 0x000fe20000400000 */
[----:B------:R-:W-:Y:S01]  /*4530*/  F2FP.TF32.F32.PACK_B R7, R7 ;  /* 0x00000007ff07723e */ /* 0x000fe200024050ff */
[----:B------:R0:W-:Y:S01]  /*4540*/  @P0 STG.E desc[UR40][R8.64], R11 ;  /* 0x0000000b08000986 */ /* 0x0001e2000c101928 */
[----:B------:R-:W-:Y:S01]  /*4550*/  F2FP.TF32.F32.PACK_B R29, R29 ;  /* 0x0000001dff1d723e */ /* 0x000fe200024050ff */
[-C--:B------:R-:W-:Y:S01]  /*4560*/  FMUL R43, R43, R23.reuse ;  /* 0x000000172b2b7220 */ /* 0x080fe20000400000 */
[C---:B------:R-:W-:Y:S01]  /*4570*/  ISETP.GT.AND P0, PT, R6.reuse, 0x10, PT ;  /* 0x000000100600780c */ /* 0x040fe20003f04270 */
[----:B------:R-:W-:Y:S01]  /*4580*/  @P4 STG.E desc[UR40][R8.64+0x4], R27 ;  /* 0x0000041b08004986 */ /* 0x000fe2000c101928 */
[----:B------:R-:W-:Y:S01]  /*4590*/  ISETP.GT.AND P2, PT, R3, 0x8, P2 ;  /* 0x000000080300780c */ /* 0x000fe20001744270 */
[-C--:B------:R-:W-:Y:S01]  /*45a0*/  FMUL R45, R45, R23.reuse ;  /* 0x000000172d2d7220 */ /* 0x080fe20000400000 */
[C---:B------:R-:W-:Y:S01]  /*45b0*/  ISETP.GT.AND P1, PT, R3.reuse, 0x8, P1 ;  /* 0x000000080300780c */ /* 0x040fe20000f24270 */
[----:B------:R1:W-:Y:S01]  /*45c0*/  @P5 STG.E desc[UR40][R4.64+0x20], R7 ;  /* 0x0000200704005986 */ /* 0x0003e2000c101928 */
[----:B------:R-:W-:Y:S01]  /*45d0*/  ISETP.GT.AND P5, PT, R3, RZ, P0 ;  /* 0x000000ff0300720c */ /* 0x000fe200007a4270 */
[----:B------:R-:W-:Y:S01]  /*45e0*/  FMUL R47, R47, R23 ;  /* 0x000000172f2f7220 */ /* 0x000fe20000400000 */
[----:B------:R-:W-:Y:S01]  /*45f0*/  F2FP.TF32.F32.PACK_B R31, R31 ;  /* 0x0000001fff1f723e */ /* 0x000fe200024050ff */
[----:B------:R-:W-:Y:S01]  /*4600*/  @P3 STG.E desc[UR40][R4.64+0x24], R29 ;  /* 0x0000241d04003986 */ /* 0x000fe2000c101928 */
[----:B------:R-:W-:Y:S01]  /*4610*/  ISETP.GT.AND P3, PT, R6, 0x11, PT ;  /* 0x000000110600780c */ /* 0x000fe20003f64270 */
[----:B0-----:R-:W-:Y:S01]  /*4620*/  FMUL R11, R30, R23 ;  /* 0x000000171e0b7220 */ /* 0x001fe20000400000 */
[----:B------:R-:W-:Y:S01]  /*4630*/  F2FP.TF32.F32.PACK_B R13, R13 ;  /* 0x0000000dff0d723e */ /* 0x000fe200024050ff */
[-C--:B------:R-:W-:Y:S01]  /*4640*/  FMUL R49, R49, R23.reuse ;  /* 0x0000001731317220 */ /* 0x080fe20000400000 */
[----:B------:R-:W-:Y:S01]  /*4650*/  ISETP.GT.AND P4, PT, R3, RZ, P3 ;  /* 0x000000ff0300720c */ /* 0x000fe20001f84270 */
[----:B------:R-:W-:Y:S01]  /*4660*/  FMUL R15, R50, R23 ;  /* 0x00000017320f7220 */ /* 0x000fe20000400000 */
[----:B------:R-:W-:Y:S01]  /*4670*/  F2FP.TF32.F32.PACK_B R11, R11 ;  /* 0x0000000bff0b723e */ /* 0x000fe200024050ff */
[----:B-1----:R-:W-:Y:S01]  /*4680*/  FMUL R7, R34, R23 ;  /* 0x0000001722077220 */ /* 0x002fe20000400000 */
[----:B------:R-:W-:Y:S01]  /*4690*/  F2FP.TF32.F32.PACK_B R33, R33 ;  /* 0x00000021ff21723e */ /* 0x000fe200024050ff */
[-C--:B------:R-:W-:Y:S01]  /*46a0*/  FMUL R51, R51, R23.reuse ;  /* 0x0000001733337220 */ /* 0x080fe20000400000 */
[----:B------:R-:W-:Y:S01]  /*46b0*/  ISETP.GT.AND P0, PT, R3, 0x8, P0 ;  /* 0x000000080300780c */ /* 0x000fe20000704270 */
[----:B------:R0:W-:Y:S01]  /*46c0*/  @P2 STG.E desc[UR40][R8.64+0x20], R11 ;  /* 0x0000200b08002986 */ /* 0x0001e2000c101928 */
[----:B------:R-:W-:Y:S01]  /*46d0*/  ISETP.GT.AND P2, PT, R6, 0x19, PT ;  /* 0x000000190600780c */ /* 0x000fe20003f44270 */
[----:B------:R-:W-:Y:S01]  /*46e0*/  FMUL R21, R52, R23 ;  /* 0x0000001734157220 */ /* 0x000fe20000400000 */
[----:B------:R-:W-:Y:S01]  /*46f0*/  F2FP.TF32.F32.PACK_B R7, R7 ;  /* 0x00000007ff07723e */ /* 0x000fe200024050ff */
[----:B------:R-:W-:Y:S01]  /*4700*/  @P1 STG.E desc[UR40][R8.64+0x24], R31 ;  /* 0x0000241f08001986 */ /* 0x000fe2000c101928 */
[----:B------:R-:W-:Y:S01]  /*4710*/  ISETP.GT.AND P1, PT, R6, 0x18, PT ;  /* 0x000000180600780c */ /* 0x000fe20003f24270 */
[----:B------:R-:W-:Y:S01]  /*4720*/  FMUL R53, R53, R23 ;  /* 0x0000001735357220 */ /* 0x000fe20000400000 */
[----:B------:R-:W-:Y:S01]  /*4730*/  F2FP.TF32.F32.PACK_B R35, R35 ;  /* 0x00000023ff23723e */ /* 0x000fe200024050ff */
[----:B------:R1:W-:Y:S01]  /*4740*/  @P5 STG.E desc[UR40][R4.64+0x40], R13 ;  /* 0x0000400d04005986 */ /* 0x0003e2000c101928 */
[----:B------:R-:W-:Y:S01]  /*4750*/  ISETP.GT.AND P5, PT, R3, RZ, P1 ;  /* 0x000000ff0300720c */ /* 0x000fe20000fa4270 */
[----:B------:R-:W-:Y:S01]  /*4760*/  FMUL R55, R55, R23 ;  /* 0x0000001737377220 */ /* 0x000fe20000400000 */
[----:B------:R-:W-:Y:S01]  /*4770*/  F2FP.TF32.F32.PACK_B R37, R37 ;  /* 0x00000025ff25723e */ /* 0x000fe200024050ff */
[----:B------:R-:W-:Y:S01]  /*4780*/  @P4 STG.E desc[UR40][R4.64+0x44], R33 ;  /* 0x0000442104004986 */ /* 0x000fe2000c101928 */
[C---:B------:R-:W-:Y:S01]  /*4790*/  ISETP.GT.AND P4, PT, R3.reuse, 0x8, P3 ;  /* 0x000000080300780c */ /* 0x040fe20001f84270 */
[----:B0-----:R-:W-:Y:S01]  /*47a0*/  FMUL R11, R36, R23 ;  /* 0x00000017240b7220 */ /* 0x001fe20000400000 */
[----:B------:R-:W-:Y:S01]  /*47b0*/  ISETP.GT.AND P3, PT, R3, RZ, P2 ;  /* 0x000000ff0300720c */ /* 0x000fe20001764270 */
[----:B------:R0:W-:Y:S01]  /*47c0*/  @P0 STG.E desc[UR40][R8.64+0x40], R7 ;  /* 0x0000400708000986 */ /* 0x0001e2000c101928 */
[----:B------:R-:W-:-:S02]  /*47d0*/  ISETP.GT.AND P0, PT, R6, 0x20, PT ;  /* 0x000000200600780c */ /* 0x000fc40003f04270 */
[----:B------:R-:W-:Y:S01]  /*47e0*/  F2FP.TF32.F32.PACK_B R11, R11 ;  /* 0x0000000bff0b723e */ /* 0x000fe200024050ff */
[----:B-1----:R-:W-:Y:S01]  /*47f0*/  FMUL R13, R40, R23 ;  /* 0x00000017280d7220 */ /* 0x002fe20000400000 */
[C---:B------:R-:W-:Y:S02]  /*4800*/  ISETP.GT.AND P1, PT, R3.reuse, 0x8, P1 ;  /* 0x000000080300780c */ /* 0x040fe40000f24270 */
[----:B------:R-:W-:Y:S02]  /*4810*/  F2FP.TF32.F32.PACK_B R39, R39 ;  /* 0x00000027ff27723e */ /* 0x000fe400024050ff */
[----:B------:R-:W-:Y:S01]  /*4820*/  F2FP.TF32.F32.PACK_B R13, R13 ;  /* 0x0000000dff0d723e */ /* 0x000fe200024050ff */
[----:B------:R-:W-:Y:S01]  /*4830*/  @P4 STG.E desc[UR40][R8.64+0x44], R35 ;  /* 0x0000442308004986 */ /* 0x000fe2000c101928 */
[C---:B------:R-:W-:Y:S01]  /*4840*/  ISETP.GT.AND P4, PT, R3.reuse, 0x8, P2 ;  /* 0x000000080300780c */ /* 0x040fe20001784270 */
[----:B0-----:R-:W-:Y:S01]  /*4850*/  FMUL R7, R38, R23 ;  /* 0x0000001726077220 */ /* 0x001fe20000400000 */
[----:B------:R-:W-:Y:S01]  /*4860*/  ISETP.GT.AND P2, PT, R6, 0x21, PT ;  /* 0x000000210600780c */ /* 0x000fe20003f44270 */
[----:B------:R0:W-:Y:S01]  /*4870*/  @P5 STG.E desc[UR40][R4.64+0x60], R11 ;  /* 0x0000600b04005986 */ /* 0x0001e2000c101928 */
[----:B------:R-:W-:-:S02]  /*4880*/  ISETP.GT.AND P5, PT, R3, RZ, P0 ;  /* 0x000000ff0300720c */ /* 0x000fc400007a4270 */
[----:B------:R-:W-:Y:S01]  /*4890*/  F2FP.TF32.F32.PACK_B R7, R7 ;  /* 0x00000007ff07723e */ /* 0x000fe200024050ff */
[----:B------:R-:W-:Y:S01]  /*48a0*/  @P3 STG.E desc[UR40][R4.64+0x64], R37 ;  /* 0x0000642504003986 */ /* 0x000fe2000c101928 */
[C---:B------:R-:W-:Y:S02]  /*48b0*/  ISETP.GT.AND P3, PT, R3.reuse, RZ, P2 ;  /* 0x000000ff0300720c */ /* 0x040fe40001764270 */
[----:B------:R-:W-:Y:S01]  /*48c0*/  F2FP.TF32.F32.PACK_B R41, R41 ;  /* 0x00000029ff29723e */ /* 0x000fe200024050ff */
[----:B------:R1:W-:Y:S01]  /*48d0*/  @P1 STG.E desc[UR40][R8.64+0x60], R7 ;  /* 0x0000600708001986 */ /* 0x0003e2000c101928 */
[----:B------:R-:W-:Y:S02]  /*48e0*/  ISETP.GT.AND P0, PT, R3, 0x8, P0 ;  /* 0x000000080300780c */ /* 0x000fe40000704270 */
[----:B------:R-:W-:Y:S01]  /*48f0*/  F2FP.TF32.F32.PACK_B R43, R43 ;  /* 0x0000002bff2b723e */ /* 0x000fe200024050ff */
[----:B------:R-:W-:Y:S01]  /*4900*/  @P4 STG.E desc[UR40][R8.64+0x64], R39 ;  /* 0x0000642708004986 */ /* 0x000fe2000c101928 */
[----:B------:R-:W-:Y:S01]  /*4910*/  ISETP.GT.AND P4, PT, R6, 0x28, PT ;  /* 0x000000280600780c */ /* 0x000fe20003f84270 */
[----:B0-----:R-:W-:Y:S01]  /*4920*/  FMUL R11, R44, R23 ;  /* 0x000000172c0b7220 */ /* 0x001fe20000400000 */
[----:B------:R-:W-:Y:S01]  /*4930*/  F2FP.TF32.F32.PACK_B R45, R45 ;  /* 0x0000002dff2d723e */ /* 0x000fe200024050ff */
[----:B------:R0:W-:Y:S01]  /*4940*/  @P5 STG.E desc[UR40][R4.64+0x80], R13 ;  /* 0x0000800d04005986 */ /* 0x0001e2000c101928 */
[----:B------:R-:W-:-:S02]  /*4950*/  ISETP.GT.AND P5, PT, R6, 0x29, PT ;  /* 0x000000290600780c */ /* 0x000fc40003fa4270 */
[----:B------:R-:W-:Y:S01]  /*4960*/  F2FP.TF32.F32.PACK_B R11, R11 ;  /* 0x0000000bff0b723e */ /* 0x000fe200024050ff */
[----:B------:R-:W-:Y:S01]  /*4970*/  @P3 STG.E desc[UR40][R4.64+0x84], R41 ;  /* 0x0000842904003986 */ /* 0x000fe2000c101928 */
[C---:B------:R-:W-:Y:S01]  /*4980*/  ISETP.GT.AND P3, PT, R3.reuse, 0x8, P2 ;  /* 0x000000080300780c */ /* 0x040fe20001764270 */
[-C--:B-1----:R-:W-:Y:S01]  /*4990*/  FMUL R7, R42, R23.reuse ;  /* 0x000000172a077220 */ /* 0x082fe20000400000 */
[C---:B------:R-:W-:Y:S02]  /*49a0*/  ISETP.GT.AND P2, PT, R3.reuse, RZ, P4 ;  /* 0x000000ff0300720c */ /* 0x040fe40002744270 */
[C---:B------:R-:W-:Y:S02]  /*49b0*/  ISETP.GT.AND P1, PT, R3.reuse, RZ, P5 ;  /* 0x000000ff0300720c */ /* 0x040fe40002f24270 */
[----:B------:R-:W-:Y:S01]  /*49c0*/  ISETP.GT.AND P4, PT, R3, 0x8, P4 ;  /* 0x000000080300780c */ /* 0x000fe20002784270 */
[----:B0-----:R-:W-:Y:S01]  /*49d0*/  FMUL R13, R46, R23 ;  /* 0x000000172e0d7220 */ /* 0x001fe20000400000 */
[----:B------:R-:W-:-:S02]  /*49e0*/  F2FP.TF32.F32.PACK_B R7, R7 ;  /* 0x00000007ff07723e */ /* 0x000fc400024050ff */
[----:B------:R-:W-:Y:S02]  /*49f0*/  ISETP.GT.AND P5, PT, R3, 0x8, P5 ;  /* 0x000000080300780c */ /* 0x000fe40002fa4270 */
[----:B------:R-:W-:Y:S01]  /*4a00*/  F2FP.TF32.F32.PACK_B R13, R13 ;  /* 0x0000000dff0d723e */ /* 0x000fe200024050ff */
[----:B------:R0:W-:Y:S01]  /*4a10*/  @P0 STG.E desc[UR40][R8.64+0x80], R7 ;  /* 0x0000800708000986 */ /* 0x0001e2000c101928 */
[C---:B------:R-:W-:Y:S02]  /*4a20*/  ISETP.GT.AND P0, PT, R6.reuse, 0x39, PT ;  /* 0x000000390600780c */ /* 0x040fe40003f04270 */
[----:B------:R-:W-:Y:S01]  /*4a30*/  F2FP.TF32.F32.PACK_B R47, R47 ;  /* 0x0000002fff2f723e */ /* 0x000fe200024050ff */
[----:B------:R-:W-:Y:S01]  /*4a40*/  @P3 STG.E desc[UR40][R8.64+0x84], R43 ;  /* 0x0000842b08003986 */ /* 0x000fe2000c101928 */
[C---:B------:R-:W-:Y:S02]  /*4a50*/  ISETP.GT.AND P3, PT, R6.reuse, 0x30, PT ;  /* 0x000000300600780c */ /* 0x040fe40003f64270 */
[----:B------:R-:W-:Y:S01]  /*4a60*/  F2FP.TF32.F32.PACK_B R49, R49 ;  /* 0x00000031ff31723e */ /* 0x000fe200024050ff */
[----:B------:R1:W-:Y:S01]  /*4a70*/  @P2 STG.E desc[UR40][R4.64+0xa0], R11 ;  /* 0x0000a00b04002986 */ /* 0x0003e2000c101928 */
[----:B------:R-:W-:-:S02]  /*4a80*/  ISETP.GT.AND P2, PT, R6, 0x31, PT ;  /* 0x000000310600780c */ /* 0x000fc40003f44270 */
[----:B------:R-:W-:Y:S01]  /*4a90*/  F2FP.TF32.F32.PACK_B R15, R15 ;  /* 0x0000000fff0f723e */ /* 0x000fe200024050ff */
[----:B------:R-:W-:Y:S01]  /*4aa0*/  @P1 STG.E desc[UR40][R4.64+0xa4], R45 ;  /* 0x0000a42d04001986 */ /* 0x000fe2000c101928 */
[----:B------:R-:W-:Y:S01]  /*4ab0*/  ISETP.GT.AND P1, PT, R6, 0x38, PT ;  /* 0x000000380600780c */ /* 0x000fe20003f24270 */
[----:B------:R-:W-:Y:S01]  /*4ac0*/  @P4 IMAD.MOV.U32 R6, RZ, RZ, R8 ;  /* 0x000000ffff064224 */ /* 0x000fe200078e0008 */
[----:B------:R-:W-:Y:S01]  /*4ad0*/  F2FP.TF32.F32.PACK_B R51, R51 ;  /* 0x00000033ff33723e */ /* 0x000fe200024050ff */
[----:B0-----:R-:W-:Y:S01]  /*4ae0*/  @P4 IMAD.MOV.U32 R7, RZ, RZ, R9 ;  /* 0x000000ffff074224 */ /* 0x001fe200078e0009 */
[----:B------:R-:W-:Y:S02]  /*4af0*/  F2FP.TF32.F32.PACK_B R21, R21 ;  /* 0x00000015ff15723e */ /* 0x000fe400024050ff */
[----:B------:R-:W-:Y:S01]  /*4b00*/  F2FP.TF32.F32.PACK_B R53, R53 ;  /* 0x00000035ff35723e */ /* 0x000fe200024050ff */
[----:B-1----:R-:W-:Y:S01]  /*4b10*/  FMUL R11, R48, R23 ;  /* 0x00000017300b7220 */ /* 0x002fe20000400000 */
[----:B------:R0:W-:Y:S01]  /*4b20*/  @P4 STG.E desc[UR40][R6.64+0xa0], R13 ;  /* 0x0000a00d06004986 */ /* 0x0001e2000c101928 */
[----:B------:R-:W-:-:S02]  /*4b30*/  ISETP.GT.AND P4, PT, R3, RZ, P3 ;  /* 0x000000ff0300720c */ /* 0x000fc40001f84270 */
[----:B------:R-:W-:Y:S02]  /*4b40*/  ISETP.GT.AND P3, PT, R3, 0x8, P3 ;  /* 0x000000080300780c */ /* 0x000fe40001f64270 */
[----:B------:R-:W-:Y:S02]  /*4b50*/  F2FP.TF32.F32.PACK_B R11, R11 ;  /* 0x0000000bff0b723e */ /* 0x000fe400024050ff */
[----:B------:R-:W-:Y:S01]  /*4b60*/  F2FP.TF32.F32.PACK_B R55, R55 ;  /* 0x00000037ff37723e */ /* 0x000fe200024050ff */
[----:B0-----:R-:W-:Y:S02]  /*4b70*/  @P5 IMAD.MOV.U32 R6, RZ, RZ, R8 ;  /* 0x000000ffff065224 */ /* 0x001fe400078e0008 */
[----:B------:R-:W-:Y:S01]  /*4b80*/  FMUL R13, R54, R23 ;  /* 0x00000017360d7220 */ /* 0x000fe20000400000 */
[----:B------:R-:W-:-:S04]  /*4b90*/  @P5 IMAD.MOV.U32 R7, RZ, RZ, R9 ;  /* 0x000000ffff075224 */ /* 0x000fc800078e0009 */
[----:B------:R-:W-:Y:S01]  /*4ba0*/  F2FP.TF32.F32.PACK_B R13, R13 ;  /* 0x0000000dff0d723e */ /* 0x000fe200024050ff */
[----:B------:R0:W-:Y:S01]  /*4bb0*/  @P5 STG.E desc[UR40][R6.64+0xa4], R47 ;  /* 0x0000a42f06005986 */ /* 0x0001e2000c101928 */
[C---:B------:R-:W-:Y:S02]  /*4bc0*/  ISETP.GT.AND P5, PT, R3.reuse, RZ, P2 ;  /* 0x000000ff0300720c */ /* 0x040fe400017a4270 */
[C---:B------:R-:W-:Y:S01]  /*4bd0*/  ISETP.GT.AND P2, PT, R3.reuse, 0x8, P2 ;  /* 0x000000080300780c */ /* 0x040fe20001744270 */
[----:B------:R-:W-:Y:S01]  /*4be0*/  @P4 STG.E desc[UR40][R4.64+0xc0], R11 ;  /* 0x0000c00b04004986 */ /* 0x000fe2000c101928 */
[C---:B------:R-:W-:Y:S02]  /*4bf0*/  ISETP.GT.AND P4, PT, R3.reuse, RZ, P1 ;  /* 0x000000ff0300720c */ /* 0x040fe40000f84270 */
[----:B------:R-:W-:Y:S01]  /*4c00*/  ISETP.GT.AND P1, PT, R3, 0x8, P1 ;  /* 0x000000080300780c */ /* 0x000fe20000f24270 */
[----:B0-----:R-:W-:-:S06]  /*4c10*/  @P3 IMAD.MOV.U32 R6, RZ, RZ, R8 ;  /* 0x000000ffff063224 */ /* 0x001fcc00078e0008 */
[----:B------:R-:W-:Y:S01]  /*4c20*/  @P5 STG.E desc[UR40][R4.64+0xc4], R49 ;  /* 0x0000c43104005986 */ /* 0x000fe2000c101928 */
[C---:B------:R-:W-:Y:S01]  /*4c30*/  ISETP.GT.AND P5, PT, R3.reuse, RZ, P0 ;  /* 0x000000ff0300720c */ /* 0x040fe200007a4270 */
[----:B------:R-:W-:Y:S01]  /*4c40*/  @P3 IMAD.MOV.U32 R7, RZ, RZ, R9 ;  /* 0x000000ffff073224 */ /* 0x000fe200078e0009 */
[----:B------:R-:W-:-:S04]  /*4c50*/  ISETP.GT.AND P0, PT, R3, 0x8, P0 ;  /* 0x000000080300780c */ /* 0x000fc80000704270 */
[----:B------:R0:W-:Y:S02]  /*4c60*/  @P3 STG.E desc[UR40][R6.64+0xc0], R15 ;  /* 0x0000c00f06003986 */ /* 0x0001e4000c101928 */
[----:B0-----:R-:W-:Y:S02]  /*4c70*/  @P2 IMAD.MOV.U32 R6, RZ, RZ, R8 ;  /* 0x000000ffff062224 */ /* 0x001fe400078e0008 */
[----:B------:R-:W-:-:S05]  /*4c80*/  @P2 IMAD.MOV.U32 R7, RZ, RZ, R9 ;  /* 0x000000ffff072224 */ /* 0x000fca00078e0009 */
[----:B------:R-:W-:Y:S04]  /*4c90*/  @P2 STG.E desc[UR40][R6.64+0xc4], R51 ;  /* 0x0000c43306002986 */ /* 0x000fe8000c101928 */
[----:B------:R-:W-:Y:S04]  /*4ca0*/  @P4 STG.E desc[UR40][R4.64+0xe0], R21 ;  /* 0x0000e01504004986 */ /* 0x000fe8000c101928 */
[----:B------:R0:W-:Y:S02]  /*4cb0*/  @P5 STG.E desc[UR40][R4.64+0xe4], R53 ;  /* 0x0000e43504005986 */ /* 0x0001e4000c101928 */
[----:B0-----:R-:W-:-:S02]  /*4cc0*/  @P1 IMAD.MOV.U32 R4, RZ, RZ, R8 ;  /* 0x000000ffff041224 */ /* 0x001fc400078e0008 */
[----:B------:R-:W-:-:S05]  /*4cd0*/  @P1 IMAD.MOV.U32 R5, RZ, RZ, R9 ;  /* 0x000000ffff051224 */ /* 0x000fca00078e0009 */
[----:B------:R0:W-:Y:S04]  /*4ce0*/  @P1 STG.E desc[UR40][R4.64+0xe0], R13 ;  /* 0x0000e00d04001986 */ /* 0x0001e8000c101928 */
[----:B------:R0:W-:Y:S02]  /*4cf0*/  @P0 STG.E desc[UR40][R8.64+0xe4], R55 ;  /* 0x0000e43708000986 */ /* 0x0001e4000c101928 */
.L_x_94:
[----:B------:R-:W-:Y:S05]  /*4d00*/  BSYNC B0 ;  /* 0x0000000000007941 */ /* 0x000fea0003800000 */
.L_x_32:
[----:B------:R-:W-:Y:S01]  /*4d10*/  IADD3 R16, P0, R16, UR38, RZ ;  /* 0x0000002610107c10 */ /* 0x000fe2000ff1e0ff */
[----:B------:R-:W-:Y:S01]  /*4d20*/  ULDC.64 UR4, c[0x0][0x650] ;  /* 0x0001940000047ab9 */ /* 0x000fe20000000a00 */
[----:B------:R-:W-:Y:S01]  /*4d30*/  PRMT R3, RZ, 0x7610, R3 ;  /* 0x00007610ff037816 */ /* 0x000fe20000000003 */
[----:B------:R-:W-:Y:S01]  /*4d40*/  IMAD.MOV.U32 R70, RZ, RZ, -0x1 ;  /* 0xffffffffff467424 */ /* 0x000fe200078e00ff */
[----:B------:R-:W-:Y:S01]  /*4d50*/  IADD3.X R17, R17, UR37, RZ, P0, !PT ;  /* 0x0000002511117c10 */ /* 0x000fe200087fe4ff */
[----:B--2---:R-:W-:Y:S01]  /*4d60*/  IMAD.MOV.U32 R69, RZ, RZ, -0x1 ;  /* 0xffffffffff457424 */ /* 0x004fe200078e00ff */
[----:B------:R-:W-:-:S04]  /*4d70*/  ISETP.GE.U32.AND P0, PT, R16, UR4, PT ;  /* 0x0000000410007c0c */ /* 0x000fc8000bf06070 */
[----:B------:R-:W-:-:S13]  /*4d80*/  ISETP.GE.U32.AND.EX P0, PT, R17, UR5, PT, P0 ;  /* 0x0000000511007c0c */ /* 0x000fda000bf06100 */
[----:B------:R-:W-:Y:S05]  /*4d90*/  @P0 BRA `(.L_x_95) ;  /* 0x00000004004c0947 */ /* 0x000fea0003800000 */
[----:B01-3--:R-:W0:Y:S01]  /*4da0*/  LDC.64 R10, c[0x0][0x628] ;  /* 0x00018a00ff0a7b82 */ /* 0x00be220000000a00 */
[----:B----4-:R-:W1:Y:S01]  /*4db0*/  S2R R12, SR_CTAID.X ;  /* 0x00000000000c7919 */ /* 0x010e620000002500 */
[----:B------:R-:W-:Y:S02]  /*4dc0*/  IMAD.MOV.U32 R8, RZ, RZ, R16 ;  /* 0x000000ffff087224 */ /* 0x000fe400078e0010 */
[----:B------:R-:W-:Y:S01]  /*4dd0*/  IMAD.MOV.U32 R9, RZ, RZ, R17 ;  /* 0x000000ffff097224 */ /* 0x000fe200078e0011 */
[----:B------:R-:W2:Y:S03]  /*4de0*/  S2R R20, SR_CTAID.Y ;  /* 0x0000000000147919 */ /* 0x000ea60000002600 */
[----:B------:R-:W3:Y:S08]  /*4df0*/  LDC R0, c[0x0][0x630] ;  /* 0x00018c00ff007b82 */ /* 0x000ef00000000800 */
[----:B------:R-:W4:Y:S01]  /*4e00*/  LDC.64 R14, c[0x0][0x620] ;  /* 0x00018800ff0e7b82 */ /* 0x000f220000000a00 */
[----:B0-----:R-:W-:-:S04]  /*4e10*/  ISETP.NE.U32.AND P0, PT, R10, RZ, PT ;  /* 0x000000ff0a00720c */ /* 0x001fc80003f05070 */
[----:B------:R-:W-:-:S13]  /*4e20*/  ISETP.NE.AND.EX P0, PT, R11, RZ, PT, P0 ;  /* 0x000000ff0b00720c */ /* 0x000fda0003f05300 */
[----:B-1234-:R-:W-:Y:S05]  /*4e30*/  @!P0 BRA `(.L_x_96) ;  /* 0x0000000000288947 */ /* 0x01efea0003800000 */
        /* <DEDUP_REMOVED lines=10> */
.L_x_96:
[-CC-:B------:R-:W-:Y:S01]  /*4ee0*/  SHF.R.U64 R69, R8, R0.reuse, R9.reuse ;  /* 0x0000000008457219 */ /* 0x180fe20000001209 */
[----:B------:R-:W0:Y:S01]  /*4ef0*/  LDC.64 R26, c[0x0][0x640] ;  /* 0x00019000ff1a7b82 */ /* 0x000e220000000a00 */
[----:B------:R-:W-:Y:S01]  /*4f00*/  SHF.R.U32.HI R0, RZ, R0, R9 ;  /* 0x00000000ff007219 */ /* 0x000fe20000011609 */
[----:B------:R-:W-:Y:S01]  /*4f10*/  ULDC UR4, c[0x0][0x150] ;  /* 0x0000540000047ab9 */ /* 0x000fe20000000800 */
[----:B------:R-:W-:Y:S02]  /*4f20*/  IADD3 R3, P0, RZ, -R69, RZ ;  /* 0x80000045ff037210 */ /* 0x000fe40007f1e0ff */
[----:B------:R-:W-:-:S03]  /*4f30*/  I2FP.F32.U32 R7, R12 ;  /* 0x0000000c00077245 */ /* 0x000fc60000201000 */
[----:B------:R-:W1:Y:S01]  /*4f40*/  LDC R6, c[0x0][0x618] ;  /* 0x00018600ff067b82 */ /* 0x000e620000000800 */
[----:B------:R-:W-:Y:S02]  /*4f50*/  IMAD.X R5, RZ, RZ, ~R0, P0 ;  /* 0x000000ffff057224 */ /* 0x000fe400000e0e00 */
[----:B------:R-:W-:Y:S01]  /*4f60*/  FMUL R7, R7, UR4 ;  /* 0x0000000407077c20 */ /* 0x000fe20008400000 */
[----:B------:R-:W-:Y:S01]  /*4f70*/  ULDC UR4, c[0x0][0x154] ;  /* 0x0000550000047ab9 */ /* 0x000fe20000000800 */
[-C--:B------:R-:W-:Y:S02]  /*4f80*/  IMAD R0, R5, R14.reuse, RZ ;  /* 0x0000000e05007224 */ /* 0x080fe400078e02ff */
[C---:B------:R-:W-:Y:S01]  /*4f90*/  IMAD.WIDE.U32 R4, R3.reuse, R14, R16 ;  /* 0x0000000e03047225 */ /* 0x040fe200078e0010 */
[----:B------:R-:W2:Y:S01]  /*4fa0*/  LDC R8, c[0x0][0x608] ;  /* 0x00018200ff087b82 */ /* 0x000ea20000000800 */
[----:B------:R-:W3:Y:S02]  /*4fb0*/  F2I.U32.TRUNC.NTZ R7, R7 ;  /* 0x0000000700077305 */ /* 0x000ee4000020f000 */
[----:B------:R-:W-:Y:S01]  /*4fc0*/  IMAD R3, R3, R15, R0 ;  /* 0x0000000f03037224 */ /* 0x000fe200078e0200 */
[----:B------:R-:W-:-:S03]  /*4fd0*/  I2FP.F32.U32 R0, R20 ;  /* 0x0000001400007245 */ /* 0x000fc60000201000 */
[----:B------:R-:W-:Y:S01]  /*4fe0*/  IMAD.IADD R3, R5, 0x1, R3 ;  /* 0x0000000105037824 */ /* 0x000fe200078e0203 */
[----:B------:R-:W4:Y:S01]  /*4ff0*/  LDC R11, c[0x0][0x658] ;  /* 0x00019600ff0b7b82 */ /* 0x000f220000000800 */
[----:B0-----:R-:W-:-:S04]  /*5000*/  ISETP.NE.U32.AND P0, PT, R26, RZ, PT ;  /* 0x000000ff1a00720c */ /* 0x001fc80003f05070 */
[----:B------:R-:W-:-:S03]  /*5010*/  ISETP.NE.AND.EX P0, PT, R27, RZ, PT, P0 ;  /* 0x000000ff1b00720c */ /* 0x000fc60003f05300 */
[----:B------:R-:W0:Y:S01]  /*5020*/  LDC R9, c[0x0][0x144] ;  /* 0x00005100ff097b82 */ /* 0x000e220000000800 */
[-C--:B-1----:R-:W-:Y:S01]  /*5030*/  SHF.R.U64 R10, R4, R6.reuse, R3 ;  /* 0x00000006040a7219 */ /* 0x082fe20000001203 */
[----:B---3--:R-:W-:Y:S01]  /*5040*/  IMAD.MOV R7, RZ, RZ, -R7 ;  /* 0x000000ffff077224 */ /* 0x008fe200078e0a07 */
[----:B------:R-:W-:Y:S01]  /*5050*/  SHF.R.U32.HI R3, RZ, R6, R3 ;  /* 0x00000006ff037219 */ /* 0x000fe20000011603 */
[----:B------:R-:W-:-:S04]  /*5060*/  FMUL R6, R0, UR4 ;  /* 0x0000000400067c20 */ /* 0x000fc80008400000 */
[----:B------:R-:W1:Y:S01]  /*5070*/  LDC R21, c[0x0][0x148] ;  /* 0x00005200ff157b82 */ /* 0x000e620000000800 */
[----:B------:R3:W0:Y:S01]  /*5080*/  F2I.U32.TRUNC.NTZ R14, R6 ;  /* 0x00000006000e7305 */ /* 0x000622000020f000 */
[-CC-:B--2---:R-:W-:Y:S02]  /*5090*/  SHF.R.U64 R13, R10, R8.reuse, R3.reuse ;  /* 0x000000080a0d7219 */ /* 0x184fe40000001203 */
[----:B------:R-:W-:-:S04]  /*50a0*/  SHF.R.U32.HI R0, RZ, R8, R3 ;  /* 0x00000008ff007219 */ /* 0x000fc80000011603 */
[----:B-----5:R-:W2:Y:S01]  /*50b0*/  LDC R24, c[0x0][0x648] ;  /* 0x00019200ff187b82 */ /* 0x020ea20000000800 */
[-CC-:B----4-:R-:W-:Y:S02]  /*50c0*/  SHF.R.U64 R15, R13, R11.reuse, R0.reuse ;  /* 0x0000000b0d0f7219 */ /* 0x190fe40000001200 */
[----:B------:R-:W-:-:S03]  /*50d0*/  SHF.R.U32.HI R5, RZ, R11, R0 ;  /* 0x0000000bff057219 */ /* 0x000fc60000011600 */
[----:B------:R-:W-:Y:S02]  /*50e0*/  IMAD.MOV.U32 R4, RZ, RZ, R15 ;  /* 0x000000ffff047224 */ /* 0x000fe400078e000f */
[----:B------:R-:W4:Y:S01]  /*50f0*/  LDC R28, c[0x0][0x638] ;  /* 0x00018e00ff1c7b82 */ /* 0x000f220000000800 */
[----:B0-----:R-:W-:-:S07]  /*5100*/  IMAD R25, R9, R7, R12 ;  /* 0x0000000709197224 */ /* 0x001fce00078e020c */
[----:B------:R-:W0:Y:S08]  /*5110*/  LDC R29, c[0x0][0x610] ;  /* 0x00018400ff1d7b82 */ /* 0x000e300000000800 */
[----:B------:R-:W0:Y:S01]  /*5120*/  LDC R30, c[0x0][0x600] ;  /* 0x00018000ff1e7b82 */ /* 0x000e220000000800 */
[----:B-123--:R-:W-:Y:S05]  /*5130*/  @!P0 BRA `(.L_x_97) ;  /* 0x0000000000288947 */ /* 0x00efea0003800000 */
[----:B------:R-:W1:Y:S02]  /*5140*/  LDC R0, c[0x0][0x64c] ;  /* 0x00019300ff007b82 */ /* 0x000e640000000800 */
[----:B-1----:R-:W-:-:S05]  /*5150*/  IADD3 R3, P0, R15, R0, RZ ;  /* 0x000000000f037210 */ /* 0x002fca0007f1e0ff */
        /* <DEDUP_REMOVED lines=8> */
.L_x_97:
[----:B------:R-:W-:Y:S01]  /*51e0*/  ISETP.NE.AND P0, PT, R2, 0x1, PT ;  /* 0x000000010200780c */ /* 0x000fe20003f05270 */
[----:B------:R-:W-:Y:S01]  /*51f0*/  IMAD.MOV R14, RZ, RZ, -R14 ;  /* 0x000000ffff0e7224 */ /* 0x000fe200078e0a0e */
[----:B------:R-:W-:Y:S02]  /*5200*/  SHF.R.U64 R3, R4, R24, R5 ;  /* 0x0000001804037219 */ /* 0x000fe40000001205 */
[----:B------:R-:W-:Y:S02]  /*5210*/  LOP3.LUT R0, R13, R66, RZ, 0xc0, !PT ;  /* 0x000000420d007212 */ /* 0x000fe400078ec0ff */
[----:B------:R-:W-:Y:S01]  /*5220*/  LOP3.LUT R10, R10, R65, RZ, 0xc0, !PT ;  /* 0x000000410a0a7212 */ /* 0x000fe200078ec0ff */
[----:B------:R-:W-:Y:S02]  /*5230*/  IMAD.MOV R4, RZ, RZ, -R3 ;  /* 0x000000ffff047224 */ /* 0x000fe400078e0a03 */
[----:B------:R-:W-:Y:S02]  /*5240*/  IMAD R0, R61, R3, R0 ;  /* 0x000000033d007224 */ /* 0x000fe400078e0200 */
[----:B----4-:R-:W-:-:S02]  /*5250*/  IMAD R3, R4, R28, R15 ;  /* 0x0000001c04037224 */ /* 0x010fc400078e020f */
[----:B------:R-:W-:Y:S02]  /*5260*/  @P0 IMAD R25, R21, R14, R20 ;  /* 0x0000000e15190224 */ /* 0x000fe400078e0214 */
[----:B0-----:R-:W-:Y:S02]  /*5270*/  IMAD R5, R3, R30, R10 ;  /* 0x0000001e03057224 */ /* 0x001fe400078e020a */
[----:B------:R-:W-:Y:S02]  /*5280*/  IMAD R0, R0, R29, R25 ;  /* 0x0000001d00007224 */ /* 0x000fe400078e0219 */
[----:B------:R-:W-:-:S03]  /*5290*/  IMAD.MOV.U32 R4, RZ, RZ, 0x1 ;  /* 0x00000001ff047424 */ /* 0x000fc600078e00ff */
[----:B------:R-:W-:Y:S02]  /*52a0*/  SEL R70, R5, R0, !P0 ;  /* 0x0000000005467207 */ /* 0x000fe40004000000 */
[----:B------:R-:W-:Y:S02]  /*52b0*/  PRMT R3, R4, 0x7610, R3 ;  /* 0x0000761004037816 */ /* 0x000fe40000000003 */
[----:B------:R-:W-:-:S07]  /*52c0*/  SEL R0, R0, R5, !P0 ;  /* 0x0000000500007207 */ /* 0x000fce0004000000 */
.L_x_95:
[----:B------:R-:W-:Y:S01]  /*52d0*/  UIADD3 UR42, UR43, UR42, URZ ;  /* 0x0000002a2b2a7290 */ /* 0x000fe2000fffe03f */
[----:B------:R-:W-:Y:S01]  /*52e0*/  LOP3.LUT P0, RZ, R3, 0xff, RZ, 0xc0, !PT ;  /* 0x000000ff03ff7812 */ /* 0x000fe2000780c0ff */
[----:B------:R-:W-:Y:S02]  /*52f0*/  IMAD.MOV.U32 R71, RZ, RZ, R0 ;  /* 0x000000ffff477224 */ /* 0x000fe400078e0000 */
[----:B------:R-:W-:Y:S02]  /*5300*/  USHF.R.U32.HI UR4, URZ, 0x1, UR42 ;  /* 0x000000013f047899 */ /* 0x000fe4000801162a */
[----:B------:R-:W-:Y:S02]  /*5310*/  UISETP.GT.U32.AND UP1, UPT, UR42, 0x1, UPT ;  /* 0x000000012a00788c */ /* 0x000fe4000bf24070 */
[----:B------:R-:W-:Y:S02]  /*5320*/  ULOP3.LUT UR4, UR4, 0x1, URZ, 0xc0, !UPT ;  /* 0x0000000104047892 */ /* 0x000fe4000f8ec03f */
[----:B------:R-:W-:-:S02]  /*5330*/  UISETP.LT.U32.AND UP1, UPT, UR43, 0x2, UP1 ;  /* 0x000000022b00788c */ /* 0x000fc40008f21070 */
[----:B------:R-:W-:Y:S02]  /*5340*/  UISETP.NE.U32.AND UP0, UPT, UR4, 0x1, UPT ;  /* 0x000000010400788c */ /* 0x000fe4000bf05070 */
[----:B------:R-:W-:Y:S02]  /*5350*/  USEL UR5, URZ, 0x1, !UP1 ;  /* 0x000000013f057887 */ /* 0x000fe4000c800000 */
[----:B------:R-:W-:Y:S02]  /*5360*/  UISETP.GT.U32.AND UP0, UPT, UR43, 0x1, !UP0 ;  /* 0x000000012b00788c */ /* 0x000fe4000c704070 */
[----:B------:R-:W-:Y:S02]  /*5370*/  ULOP3.LUT UR42, UR42, 0x1, URZ, 0xc0, !UPT ;  /* 0x000000012a2a7892 */ /* 0x000fe4000f8ec03f */
[----:B------:R-:W-:-:S04]  /*5380*/  USEL UR4, URZ, 0x1, !UP0 ;  /* 0x000000013f047887 */ /* 0x000fc8000c000000 */
[----:B------:R-:W-:Y:S01]  /*5390*/  ULOP3.LUT UR36, UR4, UR36, UR5, 0x96, !UPT ;  /* 0x0000002404247292 */ /* 0x000fe2000f8e9605 */
[----:B------:R-:W-:Y:S11]  /*53a0*/  @P0 BRA `(.L_x_98) ;  /* 0xffffffc000240947 */ /* 0x000ff6000383ffff */
[----:B------:R-:W-:Y:S05]  /*53b0*/  EXIT ;  /* 0x000000000000794d */ /* 0x000fea0003800000 */
.L_x_7:
        /* <DEDUP_REMOVED lines=26> */
.L_x_100:
[----:B------:R-:W0:Y:S01]  /*5560*/  LDC.64 R28, c[0x0][0x640] ;  /* 0x00019000ff1c7b82 */ /* 0x000e220000000a00 */
[-CC-:B------:R-:W-:Y:S01]  /*5570*/  SHF.R.U64 R21, R14, R6.reuse, R15.reuse ;  /* 0x000000060e157219 */ /* 0x180fe2000000120f */
[----:B------:R-:W-:Y:S01]  /*5580*/  IMAD.MOV.U32 R30, RZ, RZ, 0x1 ;  /* 0x00000001ff1e7424 */ /* 0x000fe200078e00ff */
[----:B------:R-:W-:Y:S02]  /*5590*/  SHF.R.U32.HI R6, RZ, R6, R15 ;  /* 0x00000006ff067219 */ /* 0x000fe4000001160f */
[----:B------:R-:W-:-:S03]  /*55a0*/  IADD3 R13, P0, RZ, -R21, RZ ;  /* 0x80000015ff0d7210 */ /* 0x000fc60007f1e0ff */
[----:B------:R-:W1:Y:S02]  /*55b0*/  LDC R12, c[0x0][0x618] ;  /* 0x00018600ff0c7b82 */ /* 0x000e640000000800 */
[----:B------:R-:W-:-:S04]  /*55c0*/  IMAD.X R9, RZ, RZ, ~R6, P0 ;  /* 0x000000ffff097224 */ /* 0x000fc800000e0e06 */
[-C--:B------:R-:W-:Y:S02]  /*55d0*/  IMAD R6, R9, R24.reuse, RZ ;  /* 0x0000001809067224 */ /* 0x080fe400078e02ff */
[----:B------:R-:W2:Y:S01]  /*55e0*/  LDC R14, c[0x0][0x608] ;  /* 0x00018200ff0e7b82 */ /* 0x000ea20000000800 */
[----:B------:R-:W-:-:S04]  /*55f0*/  IMAD.WIDE.U32 R8, R13, R24, R16 ;  /* 0x000000180d087225 */ /* 0x000fc800078e0010 */
[----:B------:R-:W-:-:S03]  /*5600*/  IMAD R13, R13, R25, R6 ;  /* 0x000000190d0d7224 */ /* 0x000fc600078e0206 */
[----:B------:R-:W3:Y:S01]  /*5610*/  LDC R27, c[0x0][0x658] ;  /* 0x00019600ff1b7b82 */ /* 0x000ee20000000800 */
[----:B------:R-:W-:Y:S01]  /*5620*/  IMAD.IADD R9, R9, 0x1, R13 ;  /* 0x0000000109097824 */ /* 0x000fe200078e020d */
[----:B0-----:R-:W-:-:S04]  /*5630*/  ISETP.NE.U32.AND P0, PT, R28, RZ, PT ;  /* 0x000000ff1c00720c */ /* 0x001fc80003f05070 */
[----:B------:R-:W-:Y:S02]  /*5640*/  ISETP.NE.AND.EX P0, PT, R29, RZ, PT, P0 ;  /* 0x000000ff1d00720c */ /* 0x000fe40003f05300 */
[----:B------:R-:W0:Y:S01]  /*5650*/  LDC R22, c[0x0][0x600] ;  /* 0x00018000ff167b82 */ /* 0x000e220000000800 */
[-CC-:B-1----:R-:W-:Y:S01]  /*5660*/  SHF.R.U64 R10, R8, R12.reuse, R9.reuse ;  /* 0x0000000c080a7219 */ /* 0x182fe20000001209 */
[----:B------:R-:W-:Y:S01]  /*5670*/  IMAD.MOV.U32 R8, RZ, RZ, -0x1 ;  /* 0xffffffffff087424 */ /* 0x000fe200078e00ff */
[----:B------:R-:W-:-:S05]  /*5680*/  SHF.R.U32.HI R9, RZ, R12, R9 ;  /* 0x0000000cff097219 */ /* 0x000fca0000011609 */
[----:B------:R-:W1:Y:S01]  /*5690*/  LDC R24, c[0x0][0x648] ;  /* 0x00019200ff187b82 */ /* 0x000e620000000800 */
[-CC-:B--2---:R-:W-:Y:S02]  /*56a0*/  SHF.R.U64 R23, R10, R14.reuse, R9.reuse ;  /* 0x0000000e0a177219 */ /* 0x184fe40000001209 */
[----:B------:R-:W-:-:S05]  /*56b0*/  SHF.R.U32.HI R6, RZ, R14, R9 ;  /* 0x0000000eff067219 */ /* 0x000fca0000011609 */
[----:B------:R-:W2:Y:S01]  /*56c0*/  LDC R26, c[0x0][0x638] ;  /* 0x00018e00ff1a7b82 */ /* 0x000ea20000000800 */
[-C--:B---3--:R-:W-:Y:S02]  /*56d0*/  SHF.L.U32 R8, R8, R27.reuse, RZ ;  /* 0x0000001b08087219 */ /* 0x088fe400000006ff */
[-CC-:B------:R-:W-:Y:S02]  /*56e0*/  SHF.R.U64 R25, R23, R27.reuse, R6.reuse ;  /* 0x0000001b17197219 */ /* 0x180fe40000001206 */
[----:B------:R-:W-:Y:S02]  /*56f0*/  LOP3.LUT R32, RZ, R8, RZ, 0x33, !PT ;  /* 0x00000008ff207212 */ /* 0x000fe400078e33ff */
[----:B------:R-:W-:Y:S01]  /*5700*/  SHF.R.U32.HI R9, RZ, R27, R6 ;  /* 0x0000001bff097219 */ /* 0x000fe20000011606 */
[----:B------:R-:W3:Y:S01]  /*5710*/  LDC R31, c[0x0][0x610] ;  /* 0x00018400ff1f7b82 */ /* 0x000ee20000000800 */
[----:B------:R-:W-:Y:S01]  /*5720*/  IMAD.MOV.U32 R8, RZ, RZ, R25 ;  /* 0x000000ffff087224 */ /* 0x000fe200078e0019 */
[----:B------:R-:W-:Y:S06]  /*5730*/  @!P0 BRA `(.L_x_101) ;  /* 0x0000000000288947 */ /* 0x000fec0003800000 */
        /* <DEDUP_REMOVED lines=10> */
.L_x_101:
[----:B------:R-:W-:Y:S02]  /*57e0*/  ISETP.NE.AND P0, PT, R2, 0x1, PT ;  /* 0x000000010200780c */ /* 0x000fe40003f05270 */
[----:B-1----:R-:W-:Y:S01]  /*57f0*/  SHF.R.U64 R6, R8, R24, R9 ;  /* 0x0000001808067219 */ /* 0x002fe20000001209 */
[----:B0-----:R-:W-:Y:S01]  /*5800*/  VIADD R9, R22, 0xffffffff ;  /* 0xffffffff16097836 */ /* 0x001fe20000000000 */
[----:B------:R-:W-:Y:S02]  /*5810*/  SHF.L.U32 R30, R30, R27, RZ ;  /* 0x0000001b1e1e7219 */ /* 0x000fe400000006ff */
[----:B------:R-:W-:Y:S01]  /*5820*/  LOP3.LUT R5, R23, R32, RZ, 0xc0, !PT ;  /* 0x0000002017057212 */ /* 0x000fe200078ec0ff */
[----:B------:R-:W-:-:S04]  /*5830*/  IMAD.MOV R8, RZ, RZ, -R6 ;  /* 0x000000ffff087224 */ /* 0x000fc800078e0a06 */
[----:B------:R-:W-:Y:S01]  /*5840*/  IMAD R6, R30, R6, R5 ;  /* 0x000000061e067224 */ /* 0x000fe200078e0205 */
[----:B------:R-:W-:Y:S01]  /*5850*/  LOP3.LUT R5, R10, R9, RZ, 0xc0, !PT ;  /* 0x000000090a057212 */ /* 0x000fe200078ec0ff */
[----:B------:R-:W-:Y:S02]  /*5860*/  @P0 IMAD R3, R7, R20, R4 ;  /* 0x0000001407030224 */ /* 0x000fe400078e0204 */
[----:B--2---:R-:W-:Y:S02]  /*5870*/  IMAD R4, R8, R26, R25 ;  /* 0x0000001a08047224 */ /* 0x004fe400078e0219 */
[----:B---3--:R-:W-:Y:S02]  /*5880*/  IMAD R3, R6, R31, R3 ;  /* 0x0000001f06037224 */ /* 0x008fe400078e0203 */
[----:B------:R-:W-:Y:S02]  /*5890*/  IMAD R4, R4, R22, R5 ;  /* 0x0000001604047224 */ /* 0x000fe400078e0205 */
[----:B------:R-:W-:-:S02]  /*58a0*/  IMAD.MOV.U32 R8, RZ, RZ, 0x1 ;  /* 0x00000001ff087424 */ /* 0x000fc400078e00ff */
[----:B------:R-:W-:Y:S01]  /*58b0*/  IMAD.MOV.U32 R6, RZ, RZ, R21 ;  /* 0x000000ffff067224 */ /* 0x000fe200078e0015 */
[----:B------:R-:W-:Y:S02]  /*58c0*/  SEL R13, R4, R3, !P0 ;  /* 0x00000003040d7207 */ /* 0x000fe40004000000 */
[----:B------:R-:W-:-:S07]  /*58d0*/  SEL R19, R3, R4, !P0 ;  /* 0x0000000403137207 */ /* 0x000fce0004000000 */
.L_x_99:
[----:B------:R-:W-:-:S08]  /*58e0*/  NOP ;  /* 0x0000000000007918 */ /* 0x000fd00000000000 */
[----:B------:R-:W0:-:S00]  /*58f0*/  USETMAXREG.DEALLOC.CTAPOOL 0x28 ;  /* 0x00000028000079c8 */ /* 0x000e0000080e0500 */
[----:B0-----:R-:W-:-:S13]  /*5900*/  ISETP.NE.AND P0, PT, R0, RZ, PT ;  /* 0x000000ff0000720c */ /* 0x001fda0003f05270 */
[----:B------:R-:W-:Y:S05]  /*5910*/  @P0 EXIT ;  /* 0x000000000000094d */ /* 0x000fea0003800000 */
[----:B------:R-:W-:Y:S01]  /*5920*/  LOP3.LUT P0, RZ, R8, 0xff, RZ, 0xc0, !PT ;  /* 0x000000ff08ff7812 */ /* 0x000fe2000780c0ff */
[----:B------:R-:W-:Y:S02]  /*5930*/  IMAD.MOV.U32 R10, RZ, RZ, 0x1 ;  /* 0x00000001ff0a7424 */ /* 0x000fe400078e00ff */
[----:B------:R-:W-:-:S10]  /*5940*/  IMAD.MOV.U32 R9, RZ, RZ, RZ ;  /* 0x000000ffff097224 */ /* 0x000fd400078e00ff */
[----:B------:R-:W-:Y:S05]  /*5950*/  @!P0 BRA `(.L_x_102) ;  /* 0x0000000c00f48947 */ /* 0x000fea0003800000 */
[----:B------:R-:W0:Y:S01]  /*5960*/  LDC R0, c[0x0][0x28c] ;  /* 0x0000a300ff007b82 */ /* 0x000e220000000800 */
[----:B------:R-:W-:Y:S01]  /*5970*/  UMOV UR7, 0x1 ;  /* 0x0000000100077882 */ /* 0x000fe20000000000 */
[----:B------:R-:W-:Y:S01]  /*5980*/  ULDC UR21, c[0x0][0x658] ;  /* 0x0001960000157ab9 */ /* 0x000fe20000000800 */
[----:B------:R-:W-:Y:S01]  /*5990*/  UMOV UR6, 0xffffffff ;  /* 0xffffffff00067882 */ /* 0x000fe20000000000 */
[----:B------:R-:W-:Y:S01]  /*59a0*/  BSSY B0, `(.L_x_102) ;  /* 0x00000f8000007945 */ /* 0x000fe20003800000 */
[----:B------:R-:W-:Y:S01]  /*59b0*/  USHF.L.U32 UR6, UR6, UR21, URZ ;  /* 0x0000001506067299 */ /* 0x000fe2000800063f */
[----:B------:R-:W-:Y:S01]  /*59c0*/  LOP3.LUT R12, R18, 0x2, RZ, 0xfc, !PT ;  /* 0x00000002120c7812 */ /* 0x000fe200078efcff */
[----:B------:R-:W-:Y:S01]  /*59d0*/  UMOV UR31, 0x5 ;  /* 0x00000005001f7882 */ /* 0x000fe20000000000 */
[----:B------:R-:W1:Y:S01]  /*59e0*/  S2UR UR5, SR_CgaCtaId ;  /* 0x00000000000579c3 */ /* 0x000e620000008800 */
[----:B------:R-:W-:Y:S01]  /*59f0*/  IMAD.MOV.U32 R10, RZ, RZ, 0x1 ;  /* 0x00000001ff0a7424 */ /* 0x000fe200078e00ff */
[----:B------:R-:W-:Y:S01]  /*5a00*/  ULDC UR13, c[0x0][0x600] ;  /* 0x00018000000d7ab9 */ /* 0x000fe20000000800 */
[----:B------:R-:W-:Y:S01]  /*5a10*/  IMAD.MOV.U32 R9, RZ, RZ, RZ ;  /* 0x000000ffff097224 */ /* 0x000fe200078e00ff */
[----:B------:R-:W-:-:S02]  /*5a20*/  UIADD3 UR13, UR13, -0x1, URZ ;  /* 0xffffffff0d0d7890 */ /* 0x000fc4000fffe03f */
[----:B------:R-:W-:Y:S02]  /*5a30*/  USHF.L.U32 UR21, UR7, UR21, URZ ;  /* 0x0000001507157299 */ /* 0x000fe4000800063f */
[----:B------:R-:W-:Y:S01]  /*5a40*/  ULOP3.LUT UR29, URZ, UR6, URZ, 0x33, !UPT ;  /* 0x000000063f1d7292 */ /* 0x000fe2000f8e333f */
[----:B0-----:R-:W-:-:S05]  /*5a50*/  VIADD R0, R0, 0x7f ;  /* 0x0000007f00007836 */ /* 0x001fca0000000000 */
[----:B------:R-:W-:Y:S01]  /*5a60*/  SHF.R.S32.HI R3, RZ, 0x1f, R0 ;  /* 0x0000001fff037819 */ /* 0x000fe20000011400 */
[----:B-1----:R-:W-:-:S03]  /*5a70*/  ULOP3.LUT UR4, UR5, 0x1, URZ, 0xc0, !UPT ;  /* 0x0000000105047892 */ /* 0x002fc6000f8ec03f */
[----:B------:R-:W-:Y:S01]  /*5a80*/  LEA.HI R3, R3, R0, RZ, 0x7 ;  /* 0x0000000003037211 */ /* 0x000fe200078f38ff */
[----:B------:R-:W-:Y:S01]  /*5a90*/  USHF.R.U32.HI UR46, URZ, 0x1, UR5 ;  /* 0x000000013f2e7899 */ /* 0x000fe20008011605 */
[----:B------:R-:W-:Y:S01]  /*5aa0*/  IMAD.MOV.U32 R0, RZ, RZ, 0x1 ;  /* 0x00000001ff007424 */ /* 0x000fe200078e00ff */
[----:B------:R-:W-:Y:S01]  /*5ab0*/  USHF.L.U32 UR22, UR5, 0x5, URZ ;  /* 0x0000000505167899 */ /* 0x000fe2000800063f */
[--C-:B------:R-:W-:Y:S01]  /*5ac0*/  SHF.R.S32.HI R8, RZ, 0x7, R3.reuse ;  /* 0x00000007ff087819 */ /* 0x100fe20000011403 */
[----:B------:R-:W-:Y:S02]  /*5ad0*/  USHF.L.U32 UR23, UR5, 0xa, URZ ;  /* 0x0000000a05177899 */ /* 0x000fe4000800063f */
[----:B------:R-:W-:Y:S01]  /*5ae0*/  ULOP3.LUT UR5, UR5, 0xfffffffe, URZ, 0xc0, !UPT ;  /* 0xfffffffe05057892 */ /* 0x000fe2000f8ec03f */
[----:B------:R-:W-:Y:S01]  /*5af0*/  PRMT R3, R0, 0x7610, R3 ;  /* 0x0000761000037816 */ /* 0x000fe20000000003 */
[----:B------:R-:W-:Y:S01]  /*5b00*/  UISETP.GT.U32.AND UP0, UPT, UR4, 0xffff, UPT ;  /* 0x0000ffff0400788c */ /* 0x000fe2000bf04070 */
[----:B------:R-:W-:Y:S01]  /*5b10*/  VIADD R0, R8, 0x1 ;  /* 0x0000000108007836 */ /* 0x000fe20000000000 */
[----:B------:R-:W-:-:S02]  /*5b20*/  USHF.L.U32 UR30, UR7, UR5, URZ ;  /* 0x00000005071e7299 */ /* 0x000fc4000800063f */
[----:B------:R-:W-:Y:S02]  /*5b30*/  ULOP3.LUT UR5, UR5, 0x1, URZ, 0xfc, !UPT ;  /* 0x0000000105057892 */ /* 0x000fe4000f8efc3f */
[----:B------:R-:W-:Y:S02]  /*5b40*/  USEL UR4, UR4, 0xffff, !UP0 ;  /* 0x0000ffff04047887 */ /* 0x000fe4000c000000 */
[----:B------:R-:W-:Y:S02]  /*5b50*/  USHF.L.U32 UR5, UR7, UR5, URZ ;  /* 0x0000000507057299 */ /* 0x000fe4000800063f */
[----:B------:R-:W-:Y:S02]  /*5b60*/  ULOP3.LUT UR4, UR4, 0xffff, URZ, 0xc0, !UPT ;  /* 0x0000ffff04047892 */ /* 0x000fe4000f8ec03f */
[----:B------:R-:W-:Y:S02]  /*5b70*/  ULOP3.LUT UR30, UR30, UR5, URZ, 0xfc, !UPT ;  /* 0x000000051e1e7292 */ /* 0x000fe4000f8efc3f */
[----:B------:R-:W-:-:S02]  /*5b80*/  USHF.L.U32 UR31, UR31, UR4, URZ ;  /* 0x000000041f1f7299 */ /* 0x000fc4000800063f */
[----:B------:R-:W-:Y:S02]  /*5b90*/  ULOP3.LUT UR22, UR22, 0x20, URZ, 0xc0, !UPT ;  /* 0x0000002016167892 */ /* 0x000fe4000f8ec03f */
[----:B------:R-:W-:Y:S01]  /*5ba0*/  ULOP3.LUT UR23, UR23, 0x400, URZ, 0xc0, !UPT ;  /* 0x0000040017177892 */ /* 0x000fe2000f8ec03f */
[----:B------:R-:W-:-:S11]  /*5bb0*/  ULDC.64 UR4, c[0x0][0x198] ;  /* 0x0000660000047ab9 */ /* 0x000fd60000000a00 */
.L_x_113:
[----:B------:R-:W-:-:S03]  /*5bc0*/  UMOV UR6, 0xffffffff ;  /* 0xffffffff00067882 */ /* 0x000fc60000000000 */
[----:B------:R-:W-:Y:S05]  /*5bd0*/  BRA.DIV UR6, `(.L_x_103) ;  /* 0x0000000e06f47947 */ /* 0x000fea000b800000 */
[----:B------:R-:W-:-:S13]  /*5be0*/  ELECT P6, URZ, PT ;  /* 0x00000000003f782f */ /* 0x000fda00038c0000 */
.L_x_122:
[----:B------:R-:W0:Y:S01]  /*5bf0*/  LDC R4, c[0x0][0x28c] ;  /* 0x0000a300ff047b82 */ /* 0x000e220000000800 */
[----:B------:R-:W-:Y:S01]  /*5c00*/  BSSY B1, `(.L_x_104) ;  /* 0x000005e000017945 */ /* 0x000fe20003800000 */
[----:B0-----:R-:W-:-:S13]  /*5c10*/  ISETP.LT.OR P6, PT, R4, 0x1, !P6 ;  /* 0x000000010400780c */ /* 0x001fda00077c1670 */
[----:B------:R-:W-:Y:S05]  /*5c20*/  @P6 BRA `(.L_x_105) ;  /* 0x00000004006c6947 */ /* 0x000fea0003800000 */
[----:B------:R-:W-:Y:S01]  /*5c30*/  LEA R19, R19, UR46, 0x1 ;  /* 0x0000002e13137c11 */ /* 0x000fe2000f8e08ff */
[----:B------:R-:W-:Y:S01]  /*5c40*/  IMAD.MOV.U32 R21, RZ, RZ, RZ ;  /* 0x000000ffff157224 */ /* 0x000fe200078e00ff */
[----:B------:R-:W-:Y:S01]  /*5c50*/  LEA R15, R13, UR22, 0x6 ;  /* 0x000000160d0f7c11 */ /* 0x000fe2000f8e30ff */
[----:B------:R-:W-:Y:S02]  /*5c60*/  IMAD.MOV.U32 R4, RZ, RZ, R0 ;  /* 0x000000ffff047224 */ /* 0x000fe400078e0000 */
[----:B------:R-:W-:Y:S02]  /*5c70*/  IMAD.MOV.U32 R5, RZ, RZ, R10 ;  /* 0x000000ffff057224 */ /* 0x000fe400078e000a */
[----:B------:R-:W-:Y:S02]  /*5c80*/  IMAD.MOV.U32 R7, RZ, RZ, R9 ;  /* 0x000000ffff077224 */ /* 0x000fe400078e0009 */
[----:B------:R-:W-:-:S07]  /*5c90*/  IMAD.SHL.U32 R19, R19, 0x40, RZ ;  /* 0x0000004013137824 */ /* 0x000fce00078e00ff */
.L_x_108:
[----:B------:R-:W0:Y:S01]  /*5ca0*/  S2R R14, SR_CgaCtaId ;  /* 0x00000000000e7919 */ /* 0x000e220000008800 */
[----:B------:R-:W-:Y:S02]  /*5cb0*/  MOV R13, 0x400 ;  /* 0x00000400000d7802 */ /* 0x000fe40000000f00 */
[----:B------:R-:W-:Y:S02]  /*5cc0*/  ISETP.NE.AND P1, PT, R11, RZ, PT ;  /* 0x000000ff0b00720c */ /* 0x000fe40003f25270 */
[----:B0-----:R-:W-:Y:S02]  /*5cd0*/  LEA R22, R14, R13, 0x18 ;  /* 0x0000000d0e167211 */ /* 0x001fe400078ec0ff */
[----:B------:R-:W-:-:S09]  /*5ce0*/  SHF.L.U32 R13, R5, 0x1f, RZ ;  /* 0x0000001f050d7819 */ /* 0x000fd200000006ff */
[----:B------:R-:W0:Y:S01]  /*5cf0*/  @!P1 LDC R14, c[0x0][0x500] ;  /* 0x00014000ff0e9b82 */ /* 0x000e220000000800 */
[----:B------:R-:W-:-:S04]  /*5d00*/  IMAD R20, R7, 0x8, R22 ;  /* 0x0000000807147824 */ /* 0x000fc800078e0216 */
[----:B------:R-:W1:Y:S02]  /*5d10*/  SYNCS.PHASECHK.TRANS64.TRYWAIT P0, [R20+URZ+0x10], R13 ;  /* 0x0000100d140075a7 */ /* 0x000e64000800017f */
[----:B-1----:R-:W-:Y:S05]  /*5d20*/  @!P0 BRA `(.L_x_106) ;  /* 0x0000000c00c08947 */ /* 0x002fea0003800000 */
.L_x_123:
[----:B-1----:R-:W-:Y:S01]  /*5d30*/  PRMT R13, R12, 0x9910, RZ ;  /* 0x000099100c0d7816 */ /* 0x002fe200000000ff */
[----:B0-----:R0:W-:Y:S03]  /*5d40*/  @!P1 SYNCS.ARRIVE.TRANS64 RZ, [R20+URZ], R14 ;  /* 0x0000000e14ff99a7 */ /* 0x0011e6000800003f */
[----:B------:R-:W-:-:S13]  /*5d50*/  ISETP.NE.AND P0, PT, R13, 0x2, PT ;  /* 0x000000020d00780c */ /* 0x000fda0003f05270 */
[----:B0-----:R-:W-:Y:S05]  /*5d60*/  @P0 BRA `(.L_x_107) ;  /* 0x0000000000040947 */ /* 0x001fea0003800000 */
[----:B------:R-:W-:Y:S01]  /*5d70*/  BPT.TRAP 0x1 ;  /* 0x000000040000795c */ /* 0x000fe20000300000 */
.L_x_107:
[C---:B------:R-:W-:Y:S01]  /*5d80*/  LEA R13, R7.reuse, UR46, 0x3 ;  /* 0x0000002e070d7c11 */ /* 0x040fe2000f8e18ff */
[----:B------:R-:W-:Y:S01]  /*5d90*/  UIADD3 UR54, UP0, UR4, 0xf0, URZ ;  /* 0x000000f004367890 */ /* 0x000fe2000ff1e03f */
[----:B------:R-:W-:Y:S01]  /*5da0*/  LEA R14, R7, UR23, 0xd ;  /* 0x00000017070e7c11 */ /* 0x000fe2000f8e68ff */
[----:B------:R-:W-:Y:S01]  /*5db0*/  UPRMT UR47, URZ, 0x5410, UR31 ;  /* 0x000054103f2f7896 */ /* 0x000fe2000800001f */
[----:B------:R-:W-:Y:S01]  /*5dc0*/  R2UR UR10, R21 ;  /* 0x00000000150a72ca */ /* 0x000fe200000e0000 */
[----:B------:R-:W-:Y:S01]  /*5dd0*/  IMAD.SHL.U32 R13, R13, 0x800, RZ ;  /* 0x000008000d0d7824 */ /* 0x000fe200078e00ff */
[----:B------:R-:W-:Y:S01]  /*5de0*/  R2UR UR9, R20 ;  /* 0x00000000140972ca */ /* 0x000fe200000e0000 */
[--C-:B------:R-:W-:Y:S01]  /*5df0*/  IMAD R14, R14, 0x4, R22.reuse ;  /* 0x000000040e0e7824 */ /* 0x100fe200078e0216 */
[----:B------:R-:W-:Y:S01]  /*5e00*/  R2UR UR11, R19 ;  /* 0x00000000130b72ca */ /* 0x000fe200000e0000 */
[----:B------:R-:W-:Y:S01]  /*5e10*/  IMAD R13, R13, 0x4, R22 ;  /* 0x000000040d0d7824 */ /* 0x000fe200078e0216 */
[----:B------:R-:W-:Y:S01]  /*5e20*/  R2UR UR12, R6 ;  /* 0x00000000060c72ca */ /* 0x000fe200000e0000 */
[----:B------:R-:W-:Y:S01]  /*5e30*/  UIADD3.X UR55, URZ, UR5, URZ, UP0, !UPT ;  /* 0x000000053f377290 */ /* 0x000fe200087fe43f */
[----:B------:R-:W-:Y:S01]  /*5e40*/  R2UR UR18, R14 ;  /* 0x000000000e1272ca */ /* 0x000fe200000e0000 */
[----:B------:R-:W-:Y:S01]  /*5e50*/  VIADD R4, R4, 0xffffffff ;  /* 0xffffffff04047836 */ /* 0x000fe20000000000 */
[----:B------:R-:W-:Y:S01]  /*5e60*/  R2UR UR40, R13 ;  /* 0x000000000d2872ca */ /* 0x000fe200000e0000 */
[----:B------:R-:W-:Y:S01]  /*5e70*/  UIADD3 UR14, UP1, UR4, 0x1f0, URZ ;  /* 0x000001f0040e7890 */ /* 0x000fe2000ff3e03f */
[----:B------:R-:W-:Y:S01]  /*5e80*/  R2UR UR35, R15 ;  /* 0x000000000f2372ca */ /* 0x000fe200000e0000 */
[----:B------:R-:W-:Y:S01]  /*5e90*/  UIADD3 UR58, UR10, 0x20, URZ ;  /* 0x000000200a3a7890 */ /* 0x000fe2000fffe03f */
[----:B------:R-:W-:Y:S01]  /*5ea0*/  ISETP.GT.AND P1, PT, R4, 0x1, PT ;  /* 0x000000010400780c */ /* 0x000fe20003f24270 */
[----:B------:R-:W-:Y:S01]  /*5eb0*/  UIADD3 UR50, UR10, 0x40, URZ ;  /* 0x000000400a327890 */ /* 0x000fe2000fffe03f */
[----:B------:R-:W-:Y:S01]  /*5ec0*/  VIADD R7, R7, 0x1 ;  /* 0x0000000107077836 */ /* 0x000fe20000000000 */
[----:B------:R-:W-:Y:S01]  /*5ed0*/  UIADD3 UR42, UR10, 0x60, URZ ;  /* 0x000000600a2a7890 */ /* 0x000fe2000fffe03f */
[----:B------:R-:W-:Y:S01]  /*5ee0*/  VIADD R21, R21, 0x80 ;  /* 0x0000008015157836 */ /* 0x000fe20000000000 */
[----:B------:R-:W-:Y:S01]  /*5ef0*/  UMOV UR6, 0x0 ;  /* 0x0000000000067882 */ /* 0x000fe20000000000 */
[----:B------:R-:W-:Y:S01]  /*5f00*/  UMOV UR7, 0x10000000 ;  /* 0x1000000000077882 */ /* 0x000fe20000000000 */
[----:B------:R-:W-:Y:S01]  /*5f10*/  UIADD3.X UR15, URZ, UR5, URZ, UP1, !UPT ;  /* 0x000000053f0f7290 */ /* 0x000fe20008ffe43f */
[----:B------:R-:W-:Y:S01]  /*5f20*/  ISETP.NE.AND P0, PT, R7, 0x2, PT ;  /* 0x000000020700780c */ /* 0x000fe20003f05270 */
[----:B------:R-:W-:-:S02]  /*5f30*/  UIADD3 UR8, UR40, 0x100, URZ ;  /* 0x0000010028087890 */ /* 0x000fc4000fffe03f */
[----:B------:R-:W-:Y:S01]  /*5f40*/  UIADD3 UR56, UR40, 0x4100, URZ ;  /* 0x0000410028387890 */ /* 0x000fe2000fffe03f */
[----:B------:R-:W-:Y:S01]  /*5f50*/  SEL R14, RZ, 0x1, P0 ;  /* 0x00000001ff0e7807 */ /* 0x000fe20000000000 */
[----:B------:R-:W-:Y:S01]  /*5f60*/  UIADD3 UR48, UR40, 0x8100, URZ ;  /* 0x0000810028307890 */ /* 0x000fe2000fffe03f */
[----:B------:R-:W-:Y:S01]  /*5f70*/  SEL R7, R7, RZ, P0 ;  /* 0x000000ff07077207 */ /* 0x000fe20000000000 */
[----:B------:R-:W-:Y:S01]  /*5f80*/  UIADD3 UR40, UR40, 0xc100, URZ ;  /* 0x0000c10028287890 */ /* 0x000fe2000fffe03f */
[----:B------:R-:W-:Y:S01]  /*5f90*/  LOP3.LUT R5, R5, R14, RZ, 0x3c, !PT ;  /* 0x0000000e05057212 */ /* 0x000fe200078e3cff */
[----:B------:R-:W-:Y:S01]  /*5fa0*/  UIADD3 UR32, UR18, 0x20100, URZ ;  /* 0x0002010012207890 */ /* 0x000fe2000fffe03f */
[----:B------:R0:W-:Y:S01]  /*5fb0*/  UTMALDG.3D.MULTICAST [UR8], [UR54], UR47, desc[UR6] ;  /* 0x00000608360073b4 */ /* 0x0001e2000801182f */
[----:B------:R-:W-:Y:S02]  /*5fc0*/  UPRMT UR45, URZ, 0x5410, UR30 ;  /* 0x000054103f2d7896 */ /* 0x000fe4000800001e */
[----:B------:R-:W-:-:S02]  /*5fd0*/  UIADD3 UR24, UR18, 0x22100, URZ ;  /* 0x0002210012187890 */ /* 0x000fc4000fffe03f */
[----:B------:R-:W-:Y:S01]  /*5fe0*/  UIADD3 UR16, UR18, 0x24100, URZ ;  /* 0x0002410012107890 */ /* 0x000fe2000fffe03f */
[----:B------:R-:W-:Y:S01]  /*5ff0*/  UMOV UR57, UR9 ;  /* 0x0000000900397c82 */ /* 0x000fe20008000000 */
        /* <DEDUP_REMOVED lines=8> */
[----:B------:R1:W-:Y:S01]  /*6080*/  UTMALDG.3D.MULTICAST [UR56], [UR54], UR47, desc[UR6] ;  /* 0x00000638360073b4 */ /* 0x0003e2000801182f */
        /* <DEDUP_REMOVED lines=9> */
[----:B0-----:R-:W-:Y:S01]  /*6120*/  UIADD3 UR8, UR18, 0x26100, URZ ;  /* 0x0002610012087890 */ /* 0x001fe2000fffe03f */
[----:B------:R-:W-:Y:S01]  /*6130*/  UMOV UR19, UR35 ;  /* 0x0000002300137c82 */ /* 0x000fe20008000000 */
[----:B------:R-:W-:Y:S01]  /*6140*/  UMOV UR20, UR12 ;  /* 0x0000000c00147c82 */ /* 0x000fe20008000000 */
[----:B------:R-:W-:Y:S01]  /*6150*/  UMOV UR18, UR50 ;  /* 0x0000003200127c82 */ /* 0x000fe20008000000 */
[----:B------:R-:W-:Y:S01]  /*6160*/  UMOV UR11, UR35 ;  /* 0x00000023000b7c82 */ /* 0x000fe20008000000 */
[----:B------:R1:W-:Y:S01]  /*6170*/  UTMALDG.3D.MULTICAST [UR40], [UR54], UR47, desc[UR6] ;  /* 0x00000628360073b4 */ /* 0x0003e2000801182f */
[----:B------:R-:W-:Y:S01]  /*6180*/  UMOV UR10, UR42 ;  /* 0x0000002a000a7c82 */ /* 0x000fe20008000000 */
[----:B------:R1:W-:Y:S01]  /*6190*/  UTMALDG.3D.MULTICAST [UR32], [UR14], UR45, desc[UR6] ;  /* 0x000006200e0073b4 */ /* 0x0003e2000801182d */
[----:B------:R1:W-:Y:S01]  /*61a0*/  UTMALDG.3D.MULTICAST [UR24], [UR14], UR45, desc[UR6] ;  /* 0x000006180e0073b4 */ /* 0x0003e2000801182d */
[----:B------:R1:W-:Y:S01]  /*61b0*/  UTMALDG.3D.MULTICAST [UR16], [UR14], UR45, desc[UR6] ;  /* 0x000006100e0073b4 */ /* 0x0003e2000801182d */
[----:B------:R1:W-:Y:S02]  /*61c0*/  UTMALDG.3D.MULTICAST [UR8], [UR14], UR45, desc[UR6] ;  /* 0x000006080e0073b4 */ /* 0x0003e4000801182d */
[----:B-1----:R-:W-:Y:S05]  /*61d0*/  @P1 BRA `(.L_x_108) ;  /* 0xfffffff800b01947 */ /* 0x002fea000383ffff */
.L_x_105:
[----:B------:R-:W-:Y:S05]  /*61e0*/  BSYNC B1 ;  /* 0x0000000000017941 */ /* 0x000fea0003800000 */
.L_x_104:
[----:B------:R-:W-:Y:S01]  /*61f0*/  LOP3.LUT P1, RZ, R3, 0xff, RZ, 0xc0, !PT ;  /* 0x000000ff03ff7812 */ /* 0x000fe2000782c0ff */
[----:B------:R-:W-:Y:S01]  /*6200*/  IMAD.IADD R9, R8, 0x1, R9 ;  /* 0x0000000108097824 */ /* 0x000fe200078e0209 */
[----:B------:R-:W-:Y:S01]  /*6210*/  IADD3 R16, P2, R16, UR38, RZ ;  /* 0x0000002610107c10 */ /* 0x000fe2000ff5e0ff */
[----:B------:R-:W-:Y:S01]  /*6220*/  ULDC.64 UR6, c[0x0][0x650] ;  /* 0x0001940000067ab9 */ /* 0x000fe20000000a00 */
[----:B------:R-:W-:Y:S01]  /*6230*/  BSSY B1, `(.L_x_109) ;  /* 0x000006c000017945 */ /* 0x000fe20003800000 */
[----:B------:R-:W-:Y:S01]  /*6240*/  IMAD.MOV.U32 R19, RZ, RZ, -0x1 ;  /* 0xffffffffff137424 */ /* 0x000fe200078e00ff */
[----:B------:R-:W-:Y:S01]  /*6250*/  SHF.R.U32.HI R3, RZ, 0x1, R9 ;  /* 0x00000001ff037819 */ /* 0x000fe20000011609 */
[----:B------:R-:W-:Y:S01]  /*6260*/  IMAD.MOV.U32 R13, RZ, RZ, -0x1 ;  /* 0xffffffffff0d7424 */ /* 0x000fe200078e00ff */
[----:B------:R-:W-:Y:S01]  /*6270*/  ISETP.GT.U32.AND P0, PT, R9, 0x1, PT ;  /* 0x000000010900780c */ /* 0x000fe20003f04070 */
[----:B------:R-:W-:Y:S01]  /*6280*/  IMAD.MOV.U32 R6, RZ, RZ, -0x1 ;  /* 0xffffffffff067424 */ /* 0x000fe200078e00ff */
[----:B------:R-:W-:-:S02]  /*6290*/  LOP3.LUT R3, R3, 0x1, RZ, 0xc0, !PT ;  /* 0x0000000103037812 */ /* 0x000fc400078ec0ff */
[----:B------:R-:W-:Y:S01]  /*62a0*/  ISETP.LT.U32.AND P0, PT, R8, 0x2, P0 ;  /* 0x000000020800780c */ /* 0x000fe20000701070 */
[----:B------:R-:W0:Y:S01]  /*62b0*/  @P1 S2R R5, SR_CgaCtaId ;  /* 0x0000000000051919 */ /* 0x000e220000008800 */
[----:B------:R-:W-:Y:S02]  /*62c0*/  @P1 MOV R4, 0x400 ;  /* 0x0000040000041802 */ /* 0x000fe40000000f00 */
[----:B------:R-:W-:Y:S02]  /*62d0*/  IADD3.X R17, R17, UR37, RZ, P2, !PT ;  /* 0x0000002511117c10 */ /* 0x000fe400097fe4ff */
[----:B------:R-:W-:Y:S02]  /*62e0*/  ISETP.GE.U32.AND P2, PT, R16, UR6, PT ;  /* 0x0000000610007c0c */ /* 0x000fe4000bf46070 */
[----:B------:R-:W-:Y:S02]  /*62f0*/  LOP3.LUT R9, R9, 0x1, RZ, 0xc0, !PT ;  /* 0x0000000109097812 */ /* 0x000fe400078ec0ff */
[----:B0-----:R-:W-:-:S04]  /*6300*/  @P1 LEA R4, R5, R4, 0x18 ;  /* 0x0000000405041211 */ /* 0x001fc800078ec0ff */
[----:B------:R0:W-:Y:S01]  /*6310*/  @P1 SYNCS.ARRIVE.TRANS64.A1T0 RZ, [R4+URZ+0x38], RZ ;  /* 0x000038ff04ff19a7 */ /* 0x0001e2000810003f */
[----:B------:R-:W-:Y:S02]  /*6320*/  ISETP.NE.U32.AND P1, PT, R3, 0x1, PT ;  /* 0x000000010300780c */ /* 0x000fe40003f25070 */
[----:B------:R-:W-:Y:S02]  /*6330*/  SEL R3, RZ, 0x1, !P0 ;  /* 0x00000001ff037807 */ /* 0x000fe40004000000 */
[----:B------:R-:W-:Y:S02]  /*6340*/  ISETP.GE.U32.AND.EX P0, PT, R17, UR7, PT, P2 ;  /* 0x0000000711007c0c */ /* 0x000fe4000bf06120 */
[----:B------:R-:W-:-:S04]  /*6350*/  ISETP.GT.U32.AND P1, PT, R8, 0x1, !P1 ;  /* 0x000000010800780c */ /* 0x000fc80004f24070 */
[----:B0-----:R-:W-:-:S04]  /*6360*/  SEL R4, RZ, 0x1, !P1 ;  /* 0x00000001ff047807 */ /* 0x001fc80004800000 */
[--C-:B------:R-:W-:Y:S02]  /*6370*/  LOP3.LUT R10, R4, R10, R3.reuse, 0x96, !PT ;  /* 0x0000000a040a7212 */ /* 0x100fe400078e9603 */
[----:B------:R-:W-:Y:S02]  /*6380*/  PRMT R4, RZ, 0x7610, R4 ;  /* 0x00007610ff047816 */ /* 0x000fe40000000004 */
[----:B------:R-:W-:Y:S01]  /*6390*/  PRMT R3, RZ, 0x7610, R3 ;  /* 0x00007610ff037816 */ /* 0x000fe20000000003 */
[----:B------:R-:W-:Y:S06]  /*63a0*/  @P0 BRA `(.L_x_110) ;  /* 0x0000000400500947 */ /* 0x000fec0003800000 */
[----:B------:R-:W0:Y:S01]  /*63b0*/  S2R R15, SR_CTAID.X ;  /* 0x00000000000f7919 */ /* 0x000e220000002500 */
[----:B------:R-:W-:Y:S01]  /*63c0*/  ULDC.64 UR6, c[0x0][0x628] ;  /* 0x00018a0000067ab9 */ /* 0x000fe20000000a00 */
[----:B------:R-:W1:Y:S01]  /*63d0*/  LDC R20, c[0x0][0x144] ;  /* 0x00005100ff147b82 */ /* 0x000e620000000800 */
[----:B------:R-:W-:Y:S01]  /*63e0*/  ISETP.NE.U32.AND P0, PT, RZ, UR6, PT ;  /* 0x00000006ff007c0c */ /* 0x000fe2000bf05070 */
[----:B------:R-:W2:Y:S01]  /*63f0*/  S2R R13, SR_CTAID.Y ;  /* 0x00000000000d7919 */ /* 0x000ea20000002600 */
[----:B------:R-:W-:Y:S01]  /*6400*/  ULDC UR8, c[0x0][0x150] ;  /* 0x0000540000087ab9 */ /* 0x000fe20000000800 */
[----:B------:R-:W-:Y:S01]  /*6410*/  ULDC UR9, c[0x0][0x630] ;  /* 0x00018c0000097ab9 */ /* 0x000fe20000000800 */
[----:B------:R-:W-:Y:S01]  /*6420*/  ISETP.NE.AND.EX P0, PT, RZ, UR7, PT, P0 ;  /* 0x00000007ff007c0c */ /* 0x000fe2000bf05300 */
[----:B------:R-:W-:Y:S01]  /*6430*/  IMAD.MOV.U32 R4, RZ, RZ, R16 ;  /* 0x000000ffff047224 */ /* 0x000fe200078e0010 */
[----:B0-----:R-:W-:-:S05]  /*6440*/  I2FP.F32.U32 R5, R15 ;  /* 0x0000000f00057245 */ /* 0x001fca0000201000 */
[----:B------:R-:W-:Y:S01]  /*6450*/  FMUL R21, R5, UR8 ;  /* 0x0000000805157c20 */ /* 0x000fe20008400000 */
[----:B------:R-:W-:-:S05]  /*6460*/  IMAD.MOV.U32 R5, RZ, RZ, R17 ;  /* 0x000000ffff057224 */ /* 0x000fca00078e0011 */
[----:B--2---:R-:W-:Y:S05]  /*6470*/  @!P0 BRA `(.L_x_111) ;  /* 0x0000000000288947 */ /* 0x004fea0003800000 */
[----:B------:R-:W-:Y:S02]  /*6480*/  ULDC UR8, c[0x0][0x634] ;  /* 0x00018d0000087ab9 */ /* 0x000fe40000000800 */
[----:B------:R-:W-:-:S05]  /*6490*/  IADD3 R5, P0, R16, UR8, RZ ;  /* 0x0000000810057c10 */ /* 0x000fca000ff1e0ff */
[----:B------:R-:W-:-:S04]  /*64a0*/  IMAD.X R19, RZ, RZ, R17, P0 ;  /* 0x000000ffff137224 */ /* 0x000fc800000e0611 */
[----:B------:R-:W-:-:S04]  /*64b0*/  IMAD.WIDE.U32 R6, R19, UR6, RZ ;  /* 0x0000000613067c25 */ /* 0x000fc8000f8e00ff */
[----:B------:R-:W-:-:S04]  /*64c0*/  IMAD.WIDE.U32 R6, P0, R5, UR7, R6 ;  /* 0x0000000705067c25 */ /* 0x000fc8000f800006 */
[----:B------:R-:W-:-:S04]  /*64d0*/  IMAD.WIDE.U32 R4, R5, UR6, RZ ;  /* 0x0000000605047c25 */ /* 0x000fc8000f8e00ff */
[----:B------:R-:W-:Y:S01]  /*64e0*/  IMAD.MOV.U32 R4, RZ, RZ, R7 ;  /* 0x000000ffff047224 */ /* 0x000fe200078e0007 */
[----:B------:R-:W-:Y:S01]  /*64f0*/  IADD3 RZ, P1, R5, R6, RZ ;  /* 0x0000000605ff7210 */ /* 0x000fe20007f3e0ff */
[----:B------:R-:W-:-:S04]  /*6500*/  IMAD.X R5, RZ, RZ, RZ, P0 ;  /* 0x000000ffff057224 */ /* 0x000fc800000e06ff */
[----:B------:R-:W-:-:S08]  /*6510*/  IMAD.WIDE.U32.X R4, R19, UR7, R4, P1 ;  /* 0x0000000713047c25 */ /* 0x000fd000088e0404 */
.L_x_111:
[--C-:B------:R-:W-:Y:S01]  /*6520*/  SHF.R.U64 R14, R4, UR9, R5.reuse ;  /* 0x00000009040e7c19 */ /* 0x100fe20008001205 */
[----:B------:R-:W0:Y:S01]  /*6530*/  F2I.U32.TRUNC.NTZ R21, R21 ;  /* 0x0000001500157305 */ /* 0x000e22000020f000 */
[----:B------:R-:W-:Y:S01]  /*6540*/  SHF.R.U32.HI R4, RZ, UR9, R5 ;  /* 0x00000009ff047c19 */ /* 0x000fe20008011605 */
[----:B------:R-:W-:Y:S01]  /*6550*/  ULDC.64 UR6, c[0x0][0x620] ;  /* 0x0001880000067ab9 */ /* 0x000fe20000000a00 */
[----:B------:R-:W-:Y:S01]  /*6560*/  IADD3 R7, P0, RZ, -R14, RZ ;  /* 0x8000000eff077210 */ /* 0x000fe20007f1e0ff */
[----:B------:R-:W-:Y:S01]  /*6570*/  ULDC.64 UR8, c[0x0][0x640] ;  /* 0x0001900000087ab9 */ /* 0x000fe20000000a00 */
[----:B------:R-:W2:Y:S03]  /*6580*/  LDC R22, c[0x0][0x148] ;  /* 0x00005200ff167b82 */ /* 0x000ea60000000800 */
[----:B------:R-:W-:Y:S01]  /*6590*/  IMAD.X R4, RZ, RZ, ~R4, P0 ;  /* 0x000000ffff047224 */ /* 0x000fe200000e0e04 */
[----:B------:R-:W-:-:S03]  /*65a0*/  ISETP.NE.U32.AND P0, PT, RZ, UR8, PT ;  /* 0x00000008ff007c0c */ /* 0x000fc6000bf05070 */
[----:B------:R-:W-:Y:S01]  /*65b0*/  IMAD R6, R4, UR6, RZ ;  /* 0x0000000604067c24 */ /* 0x000fe2000f8e02ff */
[----:B------:R-:W-:Y:S01]  /*65c0*/  ISETP.NE.AND.EX P0, PT, RZ, UR9, PT, P0 ;  /* 0x00000009ff007c0c */ /* 0x000fe2000bf05300 */
[----:B------:R-:W-:Y:S01]  /*65d0*/  IMAD.WIDE.U32 R4, R7, UR6, R16 ;  /* 0x0000000607047c25 */ /* 0x000fe2000f8e0010 */
[----:B------:R-:W-:-:S03]  /*65e0*/  ULDC UR6, c[0x0][0x618] ;  /* 0x0001860000067ab9 */ /* 0x000fc60000000800 */
[----:B------:R-:W-:Y:S01]  /*65f0*/  IMAD R7, R7, UR7, R6 ;  /* 0x0000000707077c24 */ /* 0x000fe2000f8e0206 */
[----:B------:R-:W-:Y:S01]  /*6600*/  ULDC UR7, c[0x0][0x154] ;  /* 0x0000550000077ab9 */ /* 0x000fe20000000800 */
[----:B0-----:R-:W-:Y:S02]  /*6610*/  IMAD.MOV R6, RZ, RZ, -R21 ;  /* 0x000000ffff067224 */ /* 0x001fe400078e0a15 */
[----:B------:R-:W-:Y:S02]  /*6620*/  IMAD.IADD R5, R5, 0x1, R7 ;  /* 0x0000000105057824 */ /* 0x000fe400078e0207 */
[----:B-1----:R-:W-:Y:S01]  /*6630*/  IMAD R15, R20, R6, R15 ;  /* 0x00000006140f7224 */ /* 0x002fe200078e020f */
[----:B------:R-:W-:Y:S02]  /*6640*/  I2FP.F32.U32 R6, R13 ;  /* 0x0000000d00067245 */ /* 0x000fe40000201000 */
[--C-:B------:R-:W-:Y:S02]  /*6650*/  SHF.R.U64 R19, R4, UR6, R5.reuse ;  /* 0x0000000604137c19 */ /* 0x100fe40008001205 */
[----:B------:R-:W-:Y:S01]  /*6660*/  SHF.R.U32.HI R4, RZ, UR6, R5 ;  /* 0x00000006ff047c19 */ /* 0x000fe20008011605 */
[----:B------:R-:W-:Y:S01]  /*6670*/  FMUL R6, R6, UR7 ;  /* 0x0000000706067c20 */ /* 0x000fe20008400000 */
[----:B------:R-:W-:-:S02]  /*6680*/  ULDC UR6, c[0x0][0x608] ;  /* 0x0001820000067ab9 */ /* 0x000fc40000000800 */
[--C-:B------:R-:W-:Y:S01]  /*6690*/  SHF.R.U64 R21, R19, UR6, R4.reuse ;  /* 0x0000000613157c19 */ /* 0x100fe20008001204 */
[----:B------:R0:W1:Y:S01]  /*66a0*/  F2I.U32.TRUNC.NTZ R24, R6 ;  /* 0x0000000600187305 */ /* 0x000062000020f000 */
[----:B------:R-:W-:Y:S01]  /*66b0*/  SHF.R.U32.HI R4, RZ, UR6, R4 ;  /* 0x00000006ff047c19 */ /* 0x000fe20008011604 */
[----:B------:R-:W-:-:S03]  /*66c0*/  ULDC UR6, c[0x0][0x658] ;  /* 0x0001960000067ab9 */ /* 0x000fc60000000800 */
[--C-:B------:R-:W-:Y:S02]  /*66d0*/  SHF.R.U64 R20, R21, UR6, R4.reuse ;  /* 0x0000000615147c19 */ /* 0x100fe40008001204 */
[----:B------:R-:W-:-:S03]  /*66e0*/  SHF.R.U32.HI R23, RZ, UR6, R4 ;  /* 0x00000006ff177c19 */ /* 0x000fc60008011604 */
[----:B------:R-:W-:Y:S02]  /*66f0*/  IMAD.MOV.U32 R4, RZ, RZ, R20 ;  /* 0x000000ffff047224 */ /* 0x000fe400078e0014 */
[----:B------:R-:W-:Y:S01]  /*6700*/  IMAD.MOV.U32 R5, RZ, RZ, R23 ;  /* 0x000000ffff057224 */ /* 0x000fe200078e0017 */
[----:B0-----:R-:W-:Y:S06]  /*6710*/  @!P0 BRA `(.L_x_112) ;  /* 0x0000000000288947 */ /* 0x001fec0003800000 */
        /* <DEDUP_REMOVED lines=10> */
.L_x_112:
[----:B------:R-:W-:Y:S01]  /*67c0*/  ISETP.NE.AND P0, PT, R2, 0x1, PT ;  /* 0x000000010200780c */ /* 0x000fe20003f05270 */
[----:B------:R-:W-:Y:S01]  /*67d0*/  ULDC UR6, c[0x0][0x648] ;  /* 0x0001920000067ab9 */ /* 0x000fe20000000800 */
[----:B------:R-:W-:Y:S01]  /*67e0*/  LOP3.LUT R21, R21, UR29, RZ, 0xc0, !PT ;  /* 0x0000001d15157c12 */ /* 0x000fe2000f8ec0ff */
[----:B-1----:R-:W-:Y:S01]  /*67f0*/  IMAD.MOV R24, RZ, RZ, -R24 ;  /* 0x000000ffff187224 */ /* 0x002fe200078e0a18 */
[----:B------:R-:W-:Y:S01]  /*6800*/  SHF.R.U64 R4, R4, UR6, R5 ;  /* 0x0000000604047c19 */ /* 0x000fe20008001205 */
[----:B------:R-:W-:Y:S01]  /*6810*/  ULDC UR6, c[0x0][0x638] ;  /* 0x00018e0000067ab9 */ /* 0x000fe20000000800 */
[----:B------:R-:W-:Y:S01]  /*6820*/  LOP3.LUT R19, R19, UR13, RZ, 0xc0, !PT ;  /* 0x0000000d13137c12 */ /* 0x000fe2000f8ec0ff */
[----:B------:R-:W-:Y:S01]  /*6830*/  ULDC UR7, c[0x0][0x610] ;  /* 0x0001840000077ab9 */ /* 0x000fe20000000800 */
[----:B------:R-:W-:Y:S02]  /*6840*/  IMAD.MOV.U32 R6, RZ, RZ, R14 ;  /* 0x000000ffff067224 */ /* 0x000fe400078e000e */
[----:B------:R-:W-:-:S02]  /*6850*/  IMAD.MOV R5, RZ, RZ, -R4 ;  /* 0x000000ffff057224 */ /* 0x000fc400078e0a04 */
[----:B------:R-:W-:Y:S02]  /*6860*/  IMAD R4, R4, UR21, R21 ;  /* 0x0000001504047c24 */ /* 0x000fe4000f8e0215 */
[----:B--2---:R-:W-:Y:S02]  /*6870*/  @P0 IMAD R15, R22, R24, R13 ;  /* 0x00000018160f0224 */ /* 0x004fe400078e020d */
[----:B------:R-:W-:Y:S01]  /*6880*/  IMAD R20, R5, UR6, R20 ;  /* 0x0000000605147c24 */ /* 0x000fe2000f8e0214 */
[----:B------:R-:W-:Y:S01]  /*6890*/  ULDC UR6, c[0x0][0x600] ;  /* 0x0001800000067ab9 */ /* 0x000fe20000000800 */
[----:B------:R-:W-:Y:S02]  /*68a0*/  IMAD R15, R4, UR7, R15 ;  /* 0x00000007040f7c24 */ /* 0x000fe4000f8e020f */
[----:B------:R-:W-:Y:S02]  /*68b0*/  IMAD R20, R20, UR6, R19 ;  /* 0x0000000614147c24 */ /* 0x000fe4000f8e0213 */
[----:B------:R-:W-:-:S03]  /*68c0*/  IMAD.MOV.U32 R4, RZ, RZ, 0x1 ;  /* 0x00000001ff047424 */ /* 0x000fc600078e00ff */
[----:B------:R-:W-:Y:S02]  /*68d0*/  SEL R13, R20, R15, !P0 ;  /* 0x0000000f140d7207 */ /* 0x000fe40004000000 */
[----:B------:R-:W-:-:S07]  /*68e0*/  SEL R19, R15, R20, !P0 ;  /* 0x000000140f137207 */ /* 0x000fce0004000000 */
.L_x_110:
[----:B------:R-:W-:Y:S05]  /*68f0*/  BSYNC B1 ;  /* 0x0000000000017941 */ /* 0x000fea0003800000 */
.L_x_109:
[----:B------:R-:W-:-:S13]  /*6900*/  LOP3.LUT P0, RZ, R4, 0xff, RZ, 0xc0, !PT ;  /* 0x000000ff04ff7812 */ /* 0x000fda000780c0ff */
[----:B------:R-:W-:Y:S05]  /*6910*/  @P0 BRA `(.L_x_113) ;  /* 0xfffffff000a80947 */ /* 0x000fea000383ffff */
[----:B------:R-:W-:Y:S05]  /*6920*/  BSYNC B0 ;  /* 0x0000000000007941 */ /* 0x000fea0003800000 */
.L_x_102:
[----:B------:R-:W-:-:S03]  /*6930*/  UMOV UR6, 0xffffffff ;  /* 0xffffffff00067882 */ /* 0x000fc60000000000 */
[----:B------:R-:W-:Y:S05]  /*6940*/  BRA.DIV UR6, `(.L_x_114) ;  /* 0x0000000206cc7947 */ /* 0x000fea000b800000 */
[----:B------:R-:W-:-:S13]  /*6950*/  ELECT P6, URZ, PT ;  /* 0x00000000003f782f */ /* 0x000fda00038c0000 */
.L_x_126:
[----:B------:R-:W-:Y:S04]  /*6960*/  BSSY B0, `(.L_x_115) ;  /* 0x0000019000007945 */ /* 0x000fe80003800000 */
[----:B------:R-:W-:Y:S05]  /*6970*/  @!P6 BRA `(.L_x_116) ;  /* 0x00000000005ce947 */ /* 0x000fea0003800000 */
[----:B------:R-:W-:-:S04]  /*6980*/  LOP3.LUT R18, R18, 0x2, RZ, 0xfc, !PT ;  /* 0x0000000212127812 */ /* 0x000fc800078efcff */
[----:B------:R-:W-:-:S13]  /*6990*/  ISETP.NE.AND P0, PT, R18, 0x3, PT ;  /* 0x000000031200780c */ /* 0x000fda0003f05270 */
[----:B------:R-:W-:Y:S05]  /*69a0*/  @!P0 BRA `(.L_x_117) ;  /* 0x0000000000048947 */ /* 0x000fea0003800000 */
[----:B------:R-:W-:Y:S01]  /*69b0*/  BPT.TRAP 0x1 ;  /* 0x000000040000795c */ /* 0x000fe20000300000 */
.L_x_117:
[----:B------:R-:W0:Y:S01]  /*69c0*/  S2R R3, SR_CgaCtaId ;  /* 0x0000000000037919 */ /* 0x000e220000008800 */
[----:B------:R-:W-:Y:S02]  /*69d0*/  MOV R0, 0x400 ;  /* 0x0000040000007802 */ /* 0x000fe40000000f00 */
[----:B------:R-:W-:Y:S02]  /*69e0*/  SHF.L.U32 R2, R10, 0x1f, RZ ;  /* 0x0000001f0a027819 */ /* 0x000fe400000006ff */
[----:B0-----:R-:W-:-:S05]  /*69f0*/  LEA R0, R3, R0, 0x18 ;  /* 0x0000000003007211 */ /* 0x001fca00078ec0ff */
[----:B------:R-:W-:-:S04]  /*6a00*/  VIADD R0, R0, 0x10 ;  /* 0x0000001000007836 */ /* 0x000fc80000000000 */
[C---:B------:R-:W-:Y:S02]  /*6a10*/  IMAD R5, R9.reuse, 0x8, R0 ;  /* 0x0000000809057824 */ /* 0x040fe400078e0200 */
[----:B------:R-:W-:Y:S02]  /*6a20*/  VIADD R9, R9, 0x1 ;  /* 0x0000000109097836 */ /* 0x000fe40000000000 */
[----:B------:R-:W0:Y:S03]  /*6a30*/  SYNCS.PHASECHK.TRANS64.TRYWAIT P0, [R5+URZ], R2 ;  /* 0x00000002050075a7 */ /* 0x000e26000800017f */
[----:B------:R-:W-:-:S04]  /*6a40*/  ISETP.NE.AND P1, PT, R9, 0x2, PT ;  /* 0x000000020900780c */ /* 0x000fc80003f25270 */
[----:B------:R-:W-:Y:S02]  /*6a50*/  SEL R3, RZ, 0x1, P1 ;  /* 0x00000001ff037807 */ /* 0x000fe40000800000 */
[----:B------:R-:W-:Y:S02]  /*6a60*/  SEL R9, R9, RZ, P1 ;  /* 0x000000ff09097207 */ /* 0x000fe40000800000 */
[----:B------:R-:W-:Y:S01]  /*6a70*/  LOP3.LUT R3, R10, R3, RZ, 0x3c, !PT ;  /* 0x000000030a037212 */ /* 0x000fe200078e3cff */
[----:B0-----:R-:W-:Y:S06]  /*6a80*/  @!P0 BRA `(.L_x_118) ;  /* 0x00000000009c8947 */ /* 0x001fec0003800000 */
.L_x_127:
[----:B------:R-:W-:Y:S01]  /*6a90*/  IMAD R9, R9, 0x8, R0 ;  /* 0x0000000809097824 */ /* 0x000fe200078e0200 */
[----:B------:R-:W-:-:S07]  /*6aa0*/  SHF.L.U32 R0, R3, 0x1f, RZ ;  /* 0x0000001f03007819 */ /* 0x000fce00000006ff */
.L_x_119:
[----:B-1----:R1:W2:Y:S02]  /*6ab0*/  SYNCS.PHASECHK.TRANS64.TRYWAIT P0, [R9+URZ], R0 ;  /* 0x00000000090075a7 */ /* 0x0022a4000800017f */
[----:B--2---:R-:W-:Y:S05]  /*6ac0*/  @!P0 NANOSLEEP.SYNCS 0x989680 ;  /* 0x009896800000895d */ /* 0x004fea0003900000 */
[----:B------:R-:W2:Y:S02]  /*6ad0*/  @!P0 SYNCS.PHASECHK.TRANS64 P0, [R9+URZ], R0 ;  /* 0x00000000090085a7 */ /* 0x000ea4000800007f */
[----:B--2---:R-:W-:Y:S05]  /*6ae0*/  @!P0 BRA `(.L_x_119) ;  /* 0xfffffffc00f08947 */ /* 0x004fea000383ffff */
.L_x_116:
[----:B------:R-:W-:Y:S05]  /*6af0*/  BSYNC B0 ;  /* 0x0000000000007941 */ /* 0x000fea0003800000 */
.L_x_115:
[----:B------:R-:W-:Y:S05]  /*6b00*/  EXIT ;  /* 0x000000000000794d */ /* 0x000fea0003800000 */
.L_x_21:
[----:B-1----:R1:W2:Y:S02]  /*6b10*/  SYNCS.PHASECHK.TRANS64.TRYWAIT P1, [R3+URZ], R0 ;  /* 0x00000000030075a7 */ /* 0x0022a4000802017f */
[----:B--2---:R-:W-:Y:S05]  /*6b20*/  @!P1 NANOSLEEP.SYNCS 0x989680 ;  /* 0x009896800000995d */ /* 0x004fea0003900000 */
[----:B------:R-:W2:Y:S02]  /*6b30*/  @!P1 SYNCS.PHASECHK.TRANS64 P1, [R3+URZ], R0 ;  /* 0x00000000030095a7 */ /* 0x000ea4000802007f */
[----:B--2---:R-:W-:Y:S05]  /*6b40*/  @!P1 BRA `(.L_x_21) ;  /* 0xfffffffc00f09947 */ /* 0x004fea000383ffff */
[----:B------:R-:W-:Y:S05]  /*6b50*/  BRA `(.L_x_20) ;  /* 0xffffffac00047947 */ /* 0x000fea000383ffff */
.L_x_26:
[----:B-1----:R1:W2:Y:S02]  /*6b60*/  SYNCS.PHASECHK.TRANS64.TRYWAIT P1, [R5+URZ], R4 ;  /* 0x00000004050075a7 */ /* 0x0022a4000802017f */
[----:B--2---:R-:W-:Y:S05]  /*6b70*/  @!P1 NANOSLEEP.SYNCS 0x989680 ;  /* 0x009896800000995d */ /* 0x004fea0003900000 */
[----:B------:R-:W2:Y:S02]  /*6b80*/  @!P1 SYNCS.PHASECHK.TRANS64 P1, [R5+URZ], R4 ;  /* 0x00000004050095a7 */ /* 0x000ea4000802007f */
[----:B--2---:R-:W-:Y:S05]  /*6b90*/  @!P1 BRA `(.L_x_26) ;  /* 0xfffffffc00f09947 */ /* 0x004fea000383ffff */
[----:B------:R-:W-:Y:S05]  /*6ba0*/  BRA `(.L_x_25) ;  /* 0xffffffb4002c7947 */ /* 0x000fea000383ffff */
.L_x_103:
[----:B------:R-:W-:Y:S01]  /*6bb0*/  BSSY B1, `(.L_x_120) ;  /* 0x0000006000017945 */ /* 0x000fe20003800000 */
[----:B------:R-:W-:-:S07]  /*6bc0*/  IMAD.MOV.U32 R15, RZ, RZ, -0x1 ;  /* 0xffffffffff0f7424 */ /* 0x000fce00078e00ff */
[----:B------:R-:W-:Y:S05]  /*6bd0*/  WARPSYNC.COLLECTIVE R15, `(.L_x_121) ;  /* 0x000000000f0c7348 */ /* 0x000fea0003c00000 */
[----:B------:R-:W-:Y:S02]  /*6be0*/  ELECT P6, UR62, PT ;  /* 0x00000000003e782f */ /* 0x000fe400038c0000 */
[----:B------:R-:W-:Y:S01]  /*6bf0*/  MOV R14, UR62 ;  /* 0x0000003e000e7c02 */ /* 0x000fe20008000f00 */
[----:B------:R-:W-:Y:S10]  /*6c00*/  ENDCOLLECTIVE ;  /* 0x000000000000791b */ /* 0x000ff40003800000 */
.L_x_121:
[----:B------:R-:W-:Y:S05]  /*6c10*/  BSYNC B1 ;  /* 0x0000000000017941 */ /* 0x000fea0003800000 */
.L_x_120:
[----:B------:R-:W-:Y:S05]  /*6c20*/  BRA `(.L_x_122) ;  /* 0xffffffec00f07947 */ /* 0x000fea000383ffff */
.L_x_106:
[----:B-1----:R1:W2:Y:S02]  /*6c30*/  SYNCS.PHASECHK.TRANS64.TRYWAIT P0, [R20+URZ+0x10], R13 ;  /* 0x0000100d140075a7 */ /* 0x0022a4000800017f */
[----:B--2---:R-:W-:Y:S05]  /*6c40*/  @!P0 NANOSLEEP.SYNCS 0x989680 ;  /* 0x009896800000895d */ /* 0x004fea0003900000 */
[----:B------:R-:W2:Y:S02]  /*6c50*/  @!P0 SYNCS.PHASECHK.TRANS64 P0, [R20+URZ+0x10], R13 ;  /* 0x0000100d140085a7 */ /* 0x000ea4000800007f */
[----:B--2---:R-:W-:Y:S05]  /*6c60*/  @!P0 BRA `(.L_x_106) ;  /* 0xfffffffc00f08947 */ /* 0x004fea000383ffff */
[----:B------:R-:W-:Y:S05]  /*6c70*/  BRA `(.L_x_123) ;  /* 0xfffffff0002c7947 */ /* 0x000fea000383ffff */
.L_x_114:
[----:B------:R-:W-:Y:S01]  /*6c80*/  BSSY B0, `(.L_x_124) ;  /* 0x0000006000007945 */ /* 0x000fe20003800000 */
[----:B------:R-:W-:-:S07]  /*6c90*/  IMAD.MOV.U32 R15, RZ, RZ, -0x1 ;  /* 0xffffffffff0f7424 */ /* 0x000fce00078e00ff */
[----:B------:R-:W-:Y:S05]  /*6ca0*/  WARPSYNC.COLLECTIVE R15, `(.L_x_125) ;  /* 0x000000000f0c7348 */ /* 0x000fea0003c00000 */
[----:B------:R-:W-:Y:S02]  /*6cb0*/  ELECT P6, UR62, PT ;  /* 0x00000000003e782f */ /* 0x000fe400038c0000 */
[----:B------:R-:W-:Y:S01]  /*6cc0*/  MOV R14, UR62 ;  /* 0x0000003e000e7c02 */ /* 0x000fe20008000f00 */
[----:B------:R-:W-:Y:S10]  /*6cd0*/  ENDCOLLECTIVE ;  /* 0x000000000000791b */ /* 0x000ff40003800000 */
.L_x_125:
[----:B------:R-:W-:Y:S05]  /*6ce0*/  BSYNC B0 ;  /* 0x0000000000007941 */ /* 0x000fea0003800000 */
.L_x_124:
[----:B------:R-:W-:Y:S05]  /*6cf0*/  BRA `(.L_x_126) ;  /* 0xfffffffc00187947 */ /* 0x000fea000383ffff */
.L_x_118:
[----:B0-----:R0:W1:Y:S02]  /*6d00*/  SYNCS.PHASECHK.TRANS64.TRYWAIT P0, [R5+URZ], R2 ;  /* 0x00000002050075a7 */ /* 0x001064000800017f */
[----:B-1----:R-:W-:Y:S05]  /*6d10*/  @!P0 NANOSLEEP.SYNCS 0x989680 ;  /* 0x009896800000895d */ /* 0x002fea0003900000 */
[----:B------:R-:W1:Y:S02]  /*6d20*/  @!P0 SYNCS.PHASECHK.TRANS64 P0, [R5+URZ], R2 ;  /* 0x00000002050085a7 */ /* 0x000e64000800007f */
[----:B-1----:R-:W-:Y:S05]  /*6d30*/  @!P0 BRA `(.L_x_118) ;  /* 0xfffffffc00f08947 */ /* 0x002fea000383ffff */
[----:B------:R-:W-:Y:S05]  /*6d40*/  BRA `(.L_x_127) ;  /* 0xfffffffc00507947 */ /* 0x000fea000383ffff */
.L_x_128:
[----:B------:R-:W-:-:S00]  /*6d50*/  BRA `(.L_x_128) ;  /* 0xfffffffc00fc7947 */ /* 0x000fc0000383ffff */
[----:B------:R-:W-:-:S00]  /*6d60*/  NOP ;  /* 0x0000000000007918 */ /* 0x000fc00000000000 */
        /* <DEDUP_REMOVED lines=9> */
.L_x_129:


//--------------------- .nv.global.init           --------------------------
	.section	.nv.global.init,"aw",@progbits
.nv.global.init:
	.type		$str$22,@object
	.size		$str$22,($str$23 - $str$22)
$str$22:
        /*0000*/ 	.byte	0x6b, 0x5f, 0x74, 0x69, 0x6c, 0x65, 0x5f, 0x63, 0x6f, 0x75, 0x6e, 0x74, 0x20, 0x3e, 0x3d, 0x20
        /*0010*/ 	.byte	0x31, 0x00
	.type		$str$23,@object
	.size		$str$23,(__unnamed_1 - $str$23)
$str$23:
        /*0012*/ 	.byte	0x2f, 0x74, 0x6d, 0x70, 0x2f, 0x63, 0x75, 0x74, 0x6c, 0x61, 0x73, 0x73, 0x5f, 0x73, 0x77, 0x65
        /*0022*/ 	.byte	0x65, 0x70, 0x5f, 0x73, 0x72, 0x63, 0x2f, 0x69, 0x6e, 0x63, 0x6c, 0x75, 0x64, 0x65, 0x2f, 0x63
        /*0032*/ 	.byte	0x75, 0x74, 0x6c, 0x61, 0x73, 0x73, 0x2f, 0x67, 0x65, 0x6d, 0x6d, 0x2f, 0x63, 0x6f, 0x6c, 0x6c
        /*0042*/ 	.byte	0x65, 0x63, 0x74, 0x69, 0x76, 0x65, 0x2f, 0x73, 0x6d, 0x39, 0x30, 0x5f, 0x6d, 0x6d, 0x61, 0x5f
        /*0052*/ 	.byte	0x74, 0x6d, 0x61, 0x5f, 0x67, 0x6d, 0x6d, 0x61, 0x5f, 0x73, 0x73, 0x5f, 0x77, 0x61, 0x72, 0x70
        /*0062*/ 	.byte	0x73, 0x70, 0x65, 0x63, 0x69, 0x61, 0x6c, 0x69, 0x7a, 0x65, 0x64, 0x2e, 0x68, 0x70, 0x70, 0x00
	.type		__unnamed_1,@object
	.size		__unnamed_1,(.L_0 - __unnamed_1)
__unnamed_1:
        /*0072*/ 	.byte	0x76, 0x6f, 0x69, 0x64, 0x20, 0x63, 0x75, 0x74, 0x6c, 0x61, 0x73, 0x73, 0x3a, 0x3a, 0x67, 0x65
        /* <DEDUP_REMOVED lines=178> */
        /*0ba2*/ 	.byte	0x00
.L_0:


//--------------------- .nv.shared._ZN7cutlass13device_kernelINS_4gemm6kernel13GemmUniversalIN4cute5tupleIJiiiiEEENS1_10collective13CollectiveMmaINS1_34MainloopSm90TmaGmmaWarpSpecializedILi2ENS5_IJNS4_1CILi2EEESB_NSA_ILi1EEEEEENS1_35KernelTmaWarpSpecializedCooperativeEEENS5_IJNSA_ILi128EEENSA_ILi64EEESG_EEENS_10tfloat32_tENS5_IJlSC_lEEESJ_SK_NS4_8TiledMMAINS4_8MMA_AtomIJNS4_4SM904GMMA29MMA_64x64x8_F32TF32TF32_SS_TNILNSO_7ScaleInE1ELSQ_1EEEEEENS4_6LayoutINS5_IJSB_SC_SC_EEENS5_IJSC_NSA_ILi0EEESV_EEEEENS5_IJNS4_10UnderscoreESY_SY_EEEEENS4_23SM90_TMA_LOAD_MULTICASTENS4_14ComposedLayoutINS4_7SwizzleILi3ELi4ELi3EEENS4_18smem_ptr_flag_bitsILi32EEENST_INS5_IJNSA_ILi8EEENSA_ILi32EEEEEENS5_IJS18_SC_EEEEEEEvNS4_8identityES11_S1C_vS1D_EENS_8epilogue10collective6detail29Sm90TmaWarpSpecializedAdapterINS1G_15DefaultEpilogueISJ_SK_SK_NS1F_6thread17LinearCombinationISJ_Li1EffLNS1K_9ScaleType4KindE0ELNS_15FloatRoundStyleE2ESJ_EENS1_15EpilogueDefaultEEEEEvvEEEEvNT_6ParamsE --------------------------
	.section	.nv.shared._ZN7cutlass13device_kernelINS_4gemm6kernel13GemmUniversalIN4cute5tupleIJiiiiEEENS1_10collective13CollectiveMmaINS1_34MainloopSm90TmaGmmaWarpSpecializedILi2ENS5_IJNS4_1CILi2EEESB_NSA_ILi1EEEEEENS1_35KernelTmaWarpSpecializedCooperativeEEENS5_IJNSA_ILi128EEENSA_ILi64EEESG_EEENS_10tfloat32_tENS5_IJlSC_lEEESJ_SK_NS4_8TiledMMAINS4_8MMA_AtomIJNS4_4SM904GMMA29MMA_64x64x8_F32TF32TF32_SS_TNILNSO_7ScaleInE1ELSQ_1EEEEEENS4_6LayoutINS5_IJSB_SC_SC_EEENS5_IJSC_NSA_ILi0EEESV_EEEEENS5_IJNS4_10UnderscoreESY_SY_EEEEENS4_23SM90_TMA_LOAD_MULTICASTENS4_14ComposedLayoutINS4_7SwizzleILi3ELi4ELi3EEENS4_18smem_ptr_flag_bitsILi32EEENST_INS5_IJNSA_ILi8EEENSA_ILi32EEEEEENS5_IJS18_SC_EEEEEEEvNS4_8identityES11_S1C_vS1D_EENS_8epilogue10collective6detail29Sm90TmaWarpSpecializedAdapterINS1G_15DefaultEpilogueISJ_SK_SK_NS1F_6thread17LinearCombinationISJ_Li1EffLNS1K_9ScaleType4KindE0ELNS_15FloatRoundStyleE2ESJ_EENS1_15EpilogueDefaultEEEEEvvEEEEvNT_6ParamsE,"aw",@nobits
	.sectionflags	@""
	.align	16
	.zero		1024


//--------------------- .nv.shared.reserved.0     --------------------------
	.section	.nv.shared.reserved.0,"aw",@nobits
	.weak		__nv_reservedSMEM_offset_0_alias
	.size		__nv_reservedSMEM_offset_0_alias, 0, 0
	.other		__nv_reservedSMEM_offset_0_alias,@"STO_CUDA_RESERVED_SHARED STV_DEFAULT"
__nv_reservedSMEM_offset_0_alias:
	.zero		0


//--------------------- .nv.global                --------------------------
	.section	.nv.global,"aw",@nobits
.nv.global:
	.type		_ZN40_INTERNAL_ecf1d07c_4_k_cu_805909af_314664cute1_E,@object
	.size		_ZN40_INTERNAL_ecf1d07c_4_k_cu_805909af_314664cute1_E,(_ZN40_INTERNAL_ecf1d07c_4_k_cu_805909af_314664cuda3std3__45__cpo6cbeginE - _ZN40_INTERNAL_ecf1d07c_4_k_cu_805909af_314664cute1_E)
_ZN40_INTERNAL_ecf1d07c_4_k_cu_805909af_314664cute1_E:
	.zero		1
	.type		_ZN40_INTERNAL_ecf1d07c_4_k_cu_805909af_314664cuda3std3__45__cpo6cbeginE,@object
	.size		_ZN40_INTERNAL_ecf1d07c_4_k_cu_805909af_314664cuda3std3__45__cpo6cbeginE,(_ZN40_INTERNAL_ecf1d07c_4_k_cu_805909af_314664cuda3std3__48in_placeE - _ZN40_INTERNAL_ecf1d07c_4_k_cu_805909af_314664cuda3std3__45__cpo6cbeginE)
_ZN40_INTERNAL_ecf1d07c_4_k_cu_805909af_314664cuda3std3__45__cpo6cbeginE:
	.zero		1
	.type		_ZN40_INTERNAL_ecf1d07c_4_k_cu_805909af_314664cuda3std3__48in_placeE,@object
	.size		_ZN40_INTERNAL_ecf1d07c_4_k_cu_805909af_314664cuda3std3__48in_placeE,(_ZN40_INTERNAL_ecf1d07c_4_k_cu_805909af_314664cuda3std6ranges3__45__cpo9iter_moveE - _ZN40_INTERNAL_ecf1d07c_4_k_cu_805909af_314664cuda3std3__48in_placeE)
_ZN40_INTERNAL_ecf1d07c_4_k_cu_805909af_314664cuda3std3__48in_placeE:
	.zero		1
	.type		_ZN40_INTERNAL_ecf1d07c_4_k_cu_805909af_314664cuda3std6ranges3__45__cpo9iter_moveE,@object
	.size		_ZN40_INTERNAL_ecf1d07c_4_k_cu_805909af_314664cuda3std6ranges3__45__cpo9iter_moveE,(_ZN40_INTERNAL_ecf1d07c_4_k_cu_805909af_314664cuda3std3__45__cpo5beginE - _ZN40_INTERNAL_ecf1d07c_4_k_cu_805909af_314664cuda3std6ranges3__45__cpo9iter_moveE)
_ZN40_INTERNAL_ecf1d07c_4_k_cu_805909af_314664cuda3std6ranges3__45__cpo9iter_moveE:
	.zero		1
	.type		_ZN40_INTERNAL_ecf1d07c_4_k_cu_805909af_314664cuda3std3__45__cpo5beginE,@object
	.size		_ZN40_INTERNAL_ecf1d07c_4_k_cu_805909af_314664cuda3std3__45__cpo5beginE,(_ZN40_INTERNAL_ecf1d07c_4_k_cu_805909af_314664cuda3std3__442_GLOBAL__N__ecf1d07c_4_k_cu_805909af_314666ignoreE - _ZN40_INTERNAL_ecf1d07c_4_k_cu_805909af_314664cuda3std3__45__cpo5beginE)
_ZN40_INTERNAL_ecf1d07c_4_k_cu_805909af_314664cuda3std3__45__cpo5beginE:
	.zero		1
	.type		_ZN40_INTERNAL_ecf1d07c_4_k_cu_805909af_314664cuda3std3__442_GLOBAL__N__ecf1d07c_4_k_cu_805909af_314666ignoreE,@object
	.size		_ZN40_INTERNAL_ecf1d07c_4_k_cu_805909af_314664cuda3std3__442_GLOBAL__N__ecf1d07c_4_k_cu_805909af_314666ignoreE,(_ZN40_INTERNAL_ecf1d07c_4_k_cu_805909af_314664cute7productE - _ZN40_INTERNAL_ecf1d07c_4_k_cu_805909af_314664cuda3std3__442_GLOBAL__N__ecf1d07c_4_k_cu_805909af_314666ignoreE)
_ZN40_INTERNAL_ecf1d07c_4_k_cu_805909af_314664cuda3std3__442_GLOBAL__N__ecf1d07c_4_k_cu_805909af_314666ignoreE:
	.zero		1
	.type		_ZN40_INTERNAL_ecf1d07c_4_k_cu_805909af_314664cute7productE,@object
	.size		_ZN40_INTERNAL_ecf1d07c_4_k_cu_805909af_314664cute7productE,(_ZN40_INTERNAL_ecf1d07c_4_k_cu_805909af_314664cuda3std3__45__cpo3endE - _ZN40_INTERNAL_ecf1d07c_4_k_cu_805909af_314664cute7productE)
_ZN40_INTERNAL_ecf1d07c_4_k_cu_805909af_314664cute7productE:
	.zero		1
	.type		_ZN40_INTERNAL_ecf1d07c_4_k_cu_805909af_314664cuda3std3__45__cpo3endE,@object
	.size		_ZN40_INTERNAL_ecf1d07c_4_k_cu_805909af_314664cuda3std3__45__cpo3endE,(_ZN40_INTERNAL_ecf1d07c_4_k_cu_805909af_314664cuda3std3__419piecewise_constructE - _ZN40_INTERNAL_ecf1d07c_4_k_cu_805909af_314664cuda3std3__45__cpo3endE)
_ZN40_INTERNAL_ecf1d07c_4_k_cu_805909af_314664cuda3std3__45__cpo3endE:
	.zero		1
	.type		_ZN40_INTERNAL_ecf1d07c_4_k_cu_805909af_314664cuda3std3__419piecewise_constructE,@object
	.size		_ZN40_INTERNAL_ecf1d07c_4_k_cu_805909af_314664cuda3std3__419piecewise_constructE,(_ZN40_INTERNAL_ecf1d07c_4_k_cu_805909af_314664cuda3std3__45__cpo4cendE - _ZN40_INTERNAL_ecf1d07c_4_k_cu_805909af_314664cuda3std3__419piecewise_constructE)
_ZN40_INTERNAL_ecf1d07c_4_k_cu_805909af_314664cuda3std3__419piecewise_constructE:
	.zero		1
	.type		_ZN40_INTERNAL_ecf1d07c_4_k_cu_805909af_314664cuda3std3__45__cpo4cendE,@object
	.size		_ZN40_INTERNAL_ecf1d07c_4_k_cu_805909af_314664cuda3std3__45__cpo4cendE,(_ZN40_INTERNAL_ecf1d07c_4_k_cu_805909af_314664cuda3std6ranges3__45__cpo4swapE - _ZN40_INTERNAL_ecf1d07c_4_k_cu_805909af_314664cuda3std3__45__cpo4cendE)
_ZN40_INTERNAL_ecf1d07c_4_k_cu_805909af_314664cuda3std3__45__cpo4cendE:
	.zero		1
	.type		_ZN40_INTERNAL_ecf1d07c_4_k_cu_805909af_314664cuda3std6ranges3__45__cpo4swapE,@object
	.size		_ZN40_INTERNAL_ecf1d07c_4_k_cu_805909af_314664cuda3std6ranges3__45__cpo4swapE,(.L_8 - _ZN40_INTERNAL_ecf1d07c_4_k_cu_805909af_314664cuda3std6ranges3__45__cpo4swapE)
_ZN40_INTERNAL_ecf1d07c_4_k_cu_805909af_314664cuda3std6ranges3__45__cpo4swapE:
	.zero		1
.L_8:


//--------------------- .nv.constant0._ZN7cutlass13device_kernelINS_4gemm6kernel13GemmUniversalIN4cute5tupleIJiiiiEEENS1_10collective13CollectiveMmaINS1_34MainloopSm90TmaGmmaWarpSpecializedILi2ENS5_IJNS4_1CILi2EEESB_NSA_ILi1EEEEEENS1_35KernelTmaWarpSpecializedCooperativeEEENS5_IJNSA_ILi128EEENSA_ILi64EEESG_EEENS_10tfloat32_tENS5_IJlSC_lEEESJ_SK_NS4_8TiledMMAINS4_8MMA_AtomIJNS4_4SM904GMMA29MMA_64x64x8_F32TF32TF32_SS_TNILNSO_7ScaleInE1ELSQ_1EEEEEENS4_6LayoutINS5_IJSB_SC_SC_EEENS5_IJSC_NSA_ILi0EEESV_EEEEENS5_IJNS4_10UnderscoreESY_SY_EEEEENS4_23SM90_TMA_LOAD_MULTICASTENS4_14ComposedLayoutINS4_7SwizzleILi3ELi4ELi3EEENS4_18smem_ptr_flag_bitsILi32EEENST_INS5_IJNSA_ILi8EEENSA_ILi32EEEEEENS5_IJS18_SC_EEEEEEEvNS4_8identityES11_S1C_vS1D_EENS_8epilogue10collective6detail29Sm90TmaWarpSpecializedAdapterINS1G_15DefaultEpilogueISJ_SK_SK_NS1F_6thread17LinearCombinationISJ_Li1EffLNS1K_9ScaleType4KindE0ELNS_15FloatRoundStyleE2ESJ_EENS1_15EpilogueDefaultEEEEEvvEEEEvNT_6ParamsE --------------------------
	.section	.nv.constant0._ZN7cutlass13device_kernelINS_4gemm6kernel13GemmUniversalIN4cute5tupleIJiiiiEEENS1_10collective13CollectiveMmaINS1_34MainloopSm90TmaGmmaWarpSpecializedILi2ENS5_IJNS4_1CILi2EEESB_NSA_ILi1EEEEEENS1_35KernelTmaWarpSpecializedCooperativeEEENS5_IJNSA_ILi128EEENSA_ILi64EEESG_EEENS_10tfloat32_tENS5_IJlSC_lEEESJ_SK_NS4_8TiledMMAINS4_8MMA_AtomIJNS4_4SM904GMMA29MMA_64x64x8_F32TF32TF32_SS_TNILNSO_7ScaleInE1ELSQ_1EEEEEENS4_6LayoutINS5_IJSB_SC_SC_EEENS5_IJSC_NSA_ILi0EEESV_EEEEENS5_IJNS4_10UnderscoreESY_SY_EEEEENS4_23SM90_TMA_LOAD_MULTICASTENS4_14ComposedLayoutINS4_7SwizzleILi3ELi4ELi3EEENS4_18smem_ptr_flag_bitsILi32EEENST_INS5_IJNSA_ILi8EEENSA_ILi32EEEEEENS5_IJS18_SC_EEEEEEEvNS4_8identityES11_S1C_vS1D_EENS_8epilogue10collective6detail29Sm90TmaWarpSpecializedAdapterINS1G_15DefaultEpilogueISJ_SK_SK_NS1F_6thread17LinearCombinationISJ_Li1EffLNS1K_9ScaleType4KindE0ELNS_15FloatRoundStyleE2ESJ_EENS1_15EpilogueDefaultEEEEEvvEEEEvNT_6ParamsE,"a",@progbits
	.sectionflags	@""
	.align	4
.nv.constant0._ZN7cutlass13device_kernelINS_4gemm6kernel13GemmUniversalIN4cute5tupleIJiiiiEEENS1_10collective13CollectiveMmaINS1_34MainloopSm90TmaGmmaWarpSpecializedILi2ENS5_IJNS4_1CILi2EEESB_NSA_ILi1EEEEEENS1_35KernelTmaWarpSpecializedCooperativeEEENS5_IJNSA_ILi128EEENSA_ILi64EEESG_EEENS_10tfloat32_tENS5_IJlSC_lEEESJ_SK_NS4_8TiledMMAINS4_8MMA_AtomIJNS4_4SM904GMMA29MMA_64x64x8_F32TF32TF32_SS_TNILNSO_7ScaleInE1ELSQ_1EEEEEENS4_6LayoutINS5_IJSB_SC_SC_EEENS5_IJSC_NSA_ILi0EEESV_EEEEENS5_IJNS4_10UnderscoreESY_SY_EEEEENS4_23SM90_TMA_LOAD_MULTICASTENS4_14ComposedLayoutINS4_7SwizzleILi3ELi4ELi3EEENS4_18smem_ptr_flag_bitsILi32EEENST_INS5_IJNSA_ILi8EEENSA_ILi32EEEEEENS5_IJS18_SC_EEEEEEEvNS4_8identityES11_S1C_vS1D_EENS_8epilogue10collective6detail29Sm90TmaWarpSpecializedAdapterINS1G_15DefaultEpilogueISJ_SK_SK_NS1F_6thread17LinearCombinationISJ_Li1EffLNS1K_9ScaleType4KindE0ELNS_15FloatRoundStyleE2ESJ_EENS1_15EpilogueDefaultEEEEEvvEEEEvNT_6ParamsE:
	.zero		1664


//--------------------- SYMBOLS --------------------------

	.type		.nv.reservedSmem.offset0,@object
	.size		.nv.reservedSmem.offset0,0x4
	.type		__assertfail,@function
